//
// Generated by NVIDIA NVVM Compiler
//
// Compiler Build ID: CL-36424714
// Cuda compilation tools, release 13.0, V13.0.88
// Based on NVVM 20.0.0
//

.version 9.0
.target sm_100
.address_size 64

	// .globl	_Z41flashattn_fused_softmax_tensorcore_kernelPK6__halfS1_S1_Pf
// _ZZ41flashattn_fused_softmax_tensorcore_kernelPK6__halfS1_S1_PfE6scores has been demoted
// _ZZ41flashattn_fused_softmax_tensorcore_kernelPK6__halfS1_S1_PfE5probs has been demoted
// _ZZ41flashattn_fused_softmax_tensorcore_kernelPK6__halfS1_S1_PfE10probs_half has been demoted

.visible .entry _Z41flashattn_fused_softmax_tensorcore_kernelPK6__halfS1_S1_Pf(
	.param .u64 .ptr .align 1 _Z41flashattn_fused_softmax_tensorcore_kernelPK6__halfS1_S1_Pf_param_0,
	.param .u64 .ptr .align 1 _Z41flashattn_fused_softmax_tensorcore_kernelPK6__halfS1_S1_Pf_param_1,
	.param .u64 .ptr .align 1 _Z41flashattn_fused_softmax_tensorcore_kernelPK6__halfS1_S1_Pf_param_2,
	.param .u64 .ptr .align 1 _Z41flashattn_fused_softmax_tensorcore_kernelPK6__halfS1_S1_Pf_param_3
)
{
	.reg .pred 	%p<4>;
	.reg .b16 	%rs<2>;
	.reg .b32 	%r<92>;
	.reg .b32 	%f<264>;
	.reg .b64 	%rd<11>;
	// demoted variable
	.shared .align 4 .b8 _ZZ41flashattn_fused_softmax_tensorcore_kernelPK6__halfS1_S1_PfE6scores[1024];
	// demoted variable
	.shared .align 4 .b8 _ZZ41flashattn_fused_softmax_tensorcore_kernelPK6__halfS1_S1_PfE5probs[1024];
	// demoted variable
	.shared .align 2 .b8 _ZZ41flashattn_fused_softmax_tensorcore_kernelPK6__halfS1_S1_PfE10probs_half[512];
	ld.param.u64 	%rd3, [_Z41flashattn_fused_softmax_tensorcore_kernelPK6__halfS1_S1_Pf_param_0];
	ld.param.u64 	%rd4, [_Z41flashattn_fused_softmax_tensorcore_kernelPK6__halfS1_S1_Pf_param_1];
	mov.u32 	%r1, %tid.x;
	and.b32  	%r91, %r1, 31;
	cvta.to.global.u64 	%rd5, %rd3;
	cvta.to.global.u64 	%rd6, %rd4;
	mov.b32 	%r11, 16;
	wmma.load.a.sync.aligned.row.m16n16k16.global.f16 	{%r12, %r13, %r14, %r15, %r16, %r17, %r18, %r19}, [%rd5], %r11;
	wmma.load.b.sync.aligned.row.m16n16k16.global.f16 	{%r20, %r21, %r22, %r23, %r24, %r25, %r26, %r27}, [%rd6], %r11;
	mov.f32 	%f9, 0f00000000;
	wmma.mma.sync.aligned.row.row.m16n16k16.f32.f32 {%f10, %f11, %f12, %f13, %f14, %f15, %f16, %f17}, {%r12, %r13, %r14, %r15, %r16, %r17, %r18, %r19}, {%r20, %r21, %r22, %r23, %r24, %r25, %r26, %r27}, {%f9, %f9, %f9, %f9, %f9, %f9, %f9, %f9};
	mov.u32 	%r28, _ZZ41flashattn_fused_softmax_tensorcore_kernelPK6__halfS1_S1_PfE6scores;
	wmma.store.d.sync.aligned.row.m16n16k16.shared.f32 	[%r28], {%f10, %f11, %f12, %f13, %f14, %f15, %f16, %f17}, %r11;
	bar.sync 	0;
	setp.gt.u32 	%p1, %r91, 15;
	@%p1 bra 	$L__BB0_2;
	shl.b32 	%r29, %r91, 6;
	add.s32 	%r31, %r28, %r29;
	ld.shared.f32 	%f18, [%r31];
	max.f32 	%f19, %f18, 0fF149F2CA;
	ld.shared.f32 	%f20, [%r31+4];
	max.f32 	%f21, %f19, %f20;
	ld.shared.f32 	%f22, [%r31+8];
	max.f32 	%f23, %f21, %f22;
	ld.shared.f32 	%f24, [%r31+12];
	max.f32 	%f25, %f23, %f24;
	ld.shared.f32 	%f26, [%r31+16];
	max.f32 	%f27, %f25, %f26;
	ld.shared.f32 	%f28, [%r31+20];
	max.f32 	%f29, %f27, %f28;
	ld.shared.f32 	%f30, [%r31+24];
	max.f32 	%f31, %f29, %f30;
	ld.shared.f32 	%f32, [%r31+28];
	max.f32 	%f33, %f31, %f32;
	ld.shared.f32 	%f34, [%r31+32];
	max.f32 	%f35, %f33, %f34;
	ld.shared.f32 	%f36, [%r31+36];
	max.f32 	%f37, %f35, %f36;
	ld.shared.f32 	%f38, [%r31+40];
	max.f32 	%f39, %f37, %f38;
	ld.shared.f32 	%f40, [%r31+44];
	max.f32 	%f41, %f39, %f40;
	ld.shared.f32 	%f42, [%r31+48];
	max.f32 	%f43, %f41, %f42;
	ld.shared.f32 	%f44, [%r31+52];
	max.f32 	%f45, %f43, %f44;
	ld.shared.f32 	%f46, [%r31+56];
	max.f32 	%f47, %f45, %f46;
	ld.shared.f32 	%f48, [%r31+60];
	max.f32 	%f49, %f47, %f48;
	sub.f32 	%f50, %f18, %f49;
	fma.rn.f32 	%f51, %f50, 0f3BBB989D, 0f3F000000;
	cvt.sat.f32.f32 	%f52, %f51;
	mov.f32 	%f53, 0f4B400001;
	mov.f32 	%f54, 0f437C0000;
	fma.rm.f32 	%f55, %f52, %f54, %f53;
	add.f32 	%f56, %f55, 0fCB40007F;
	neg.f32 	%f57, %f56;
	fma.rn.f32 	%f58, %f50, 0f3FB8AA3B, %f57;
	fma.rn.f32 	%f59, %f50, 0f32A57060, %f58;
	mov.b32 	%r32, %f55;
	shl.b32 	%r33, %r32, 23;
	mov.b32 	%f60, %r33;
	ex2.approx.ftz.f32 	%f61, %f59;
	mul.f32 	%f62, %f61, %f60;
	st.shared.f32 	[%r31], %f62;
	add.f32 	%f63, %f62, 0f00000000;
	sub.f32 	%f64, %f20, %f49;
	fma.rn.f32 	%f65, %f64, 0f3BBB989D, 0f3F000000;
	cvt.sat.f32.f32 	%f66, %f65;
	fma.rm.f32 	%f67, %f66, %f54, %f53;
	add.f32 	%f68, %f67, 0fCB40007F;
	neg.f32 	%f69, %f68;
	fma.rn.f32 	%f70, %f64, 0f3FB8AA3B, %f69;
	fma.rn.f32 	%f71, %f64, 0f32A57060, %f70;
	mov.b32 	%r34, %f67;
	shl.b32 	%r35, %r34, 23;
	mov.b32 	%f72, %r35;
	ex2.approx.ftz.f32 	%f73, %f71;
	mul.f32 	%f74, %f73, %f72;
	st.shared.f32 	[%r31+4], %f74;
	add.f32 	%f75, %f63, %f74;
	sub.f32 	%f76, %f22, %f49;
	fma.rn.f32 	%f77, %f76, 0f3BBB989D, 0f3F000000;
	cvt.sat.f32.f32 	%f78, %f77;
	fma.rm.f32 	%f79, %f78, %f54, %f53;
	add.f32 	%f80, %f79, 0fCB40007F;
	neg.f32 	%f81, %f80;
	fma.rn.f32 	%f82, %f76, 0f3FB8AA3B, %f81;
	fma.rn.f32 	%f83, %f76, 0f32A57060, %f82;
	mov.b32 	%r36, %f79;
	shl.b32 	%r37, %r36, 23;
	mov.b32 	%f84, %r37;
	ex2.approx.ftz.f32 	%f85, %f83;
	mul.f32 	%f86, %f85, %f84;
	st.shared.f32 	[%r31+8], %f86;
	add.f32 	%f87, %f75, %f86;
	sub.f32 	%f88, %f24, %f49;
	fma.rn.f32 	%f89, %f88, 0f3BBB989D, 0f3F000000;
	cvt.sat.f32.f32 	%f90, %f89;
	fma.rm.f32 	%f91, %f90, %f54, %f53;
	add.f32 	%f92, %f91, 0fCB40007F;
	neg.f32 	%f93, %f92;
	fma.rn.f32 	%f94, %f88, 0f3FB8AA3B, %f93;
	fma.rn.f32 	%f95, %f88, 0f32A57060, %f94;
	mov.b32 	%r38, %f91;
	shl.b32 	%r39, %r38, 23;
	mov.b32 	%f96, %r39;
	ex2.approx.ftz.f32 	%f97, %f95;
	mul.f32 	%f98, %f97, %f96;
	st.shared.f32 	[%r31+12], %f98;
	add.f32 	%f99, %f87, %f98;
	sub.f32 	%f100, %f26, %f49;
	fma.rn.f32 	%f101, %f100, 0f3BBB989D, 0f3F000000;
	cvt.sat.f32.f32 	%f102, %f101;
	fma.rm.f32 	%f103, %f102, %f54, %f53;
	add.f32 	%f104, %f103, 0fCB40007F;
	neg.f32 	%f105, %f104;
	fma.rn.f32 	%f106, %f100, 0f3FB8AA3B, %f105;
	fma.rn.f32 	%f107, %f100, 0f32A57060, %f106;
	mov.b32 	%r40, %f103;
	shl.b32 	%r41, %r40, 23;
	mov.b32 	%f108, %r41;
	ex2.approx.ftz.f32 	%f109, %f107;
	mul.f32 	%f110, %f109, %f108;
	st.shared.f32 	[%r31+16], %f110;
	add.f32 	%f111, %f99, %f110;
	sub.f32 	%f112, %f28, %f49;
	fma.rn.f32 	%f113, %f112, 0f3BBB989D, 0f3F000000;
	cvt.sat.f32.f32 	%f114, %f113;
	fma.rm.f32 	%f115, %f114, %f54, %f53;
	add.f32 	%f116, %f115, 0fCB40007F;
	neg.f32 	%f117, %f116;
	fma.rn.f32 	%f118, %f112, 0f3FB8AA3B, %f117;
	fma.rn.f32 	%f119, %f112, 0f32A57060, %f118;
	mov.b32 	%r42, %f115;
	shl.b32 	%r43, %r42, 23;
	mov.b32 	%f120, %r43;
	ex2.approx.ftz.f32 	%f121, %f119;
	mul.f32 	%f122, %f121, %f120;
	st.shared.f32 	[%r31+20], %f122;
	add.f32 	%f123, %f111, %f122;
	sub.f32 	%f124, %f30, %f49;
	fma.rn.f32 	%f125, %f124, 0f3BBB989D, 0f3F000000;
	cvt.sat.f32.f32 	%f126, %f125;
	fma.rm.f32 	%f127, %f126, %f54, %f53;
	add.f32 	%f128, %f127, 0fCB40007F;
	neg.f32 	%f129, %f128;
	fma.rn.f32 	%f130, %f124, 0f3FB8AA3B, %f129;
	fma.rn.f32 	%f131, %f124, 0f32A57060, %f130;
	mov.b32 	%r44, %f127;
	shl.b32 	%r45, %r44, 23;
	mov.b32 	%f132, %r45;
	ex2.approx.ftz.f32 	%f133, %f131;
	mul.f32 	%f134, %f133, %f132;
	st.shared.f32 	[%r31+24], %f134;
	add.f32 	%f135, %f123, %f134;
	sub.f32 	%f136, %f32, %f49;
	fma.rn.f32 	%f137, %f136, 0f3BBB989D, 0f3F000000;
	cvt.sat.f32.f32 	%f138, %f137;
	fma.rm.f32 	%f139, %f138, %f54, %f53;
	add.f32 	%f140, %f139, 0fCB40007F;
	neg.f32 	%f141, %f140;
	fma.rn.f32 	%f142, %f136, 0f3FB8AA3B, %f141;
	fma.rn.f32 	%f143, %f136, 0f32A57060, %f142;
	mov.b32 	%r46, %f139;
	shl.b32 	%r47, %r46, 23;
	mov.b32 	%f144, %r47;
	ex2.approx.ftz.f32 	%f145, %f143;
	mul.f32 	%f146, %f145, %f144;
	st.shared.f32 	[%r31+28], %f146;
	add.f32 	%f147, %f135, %f146;
	sub.f32 	%f148, %f34, %f49;
	fma.rn.f32 	%f149, %f148, 0f3BBB989D, 0f3F000000;
	cvt.sat.f32.f32 	%f150, %f149;
	fma.rm.f32 	%f151, %f150, %f54, %f53;
	add.f32 	%f152, %f151, 0fCB40007F;
	neg.f32 	%f153, %f152;
	fma.rn.f32 	%f154, %f148, 0f3FB8AA3B, %f153;
	fma.rn.f32 	%f155, %f148, 0f32A57060, %f154;
	mov.b32 	%r48, %f151;
	shl.b32 	%r49, %r48, 23;
	mov.b32 	%f156, %r49;
	ex2.approx.ftz.f32 	%f157, %f155;
	mul.f32 	%f158, %f157, %f156;
	st.shared.f32 	[%r31+32], %f158;
	add.f32 	%f159, %f147, %f158;
	sub.f32 	%f160, %f36, %f49;
	fma.rn.f32 	%f161, %f160, 0f3BBB989D, 0f3F000000;
	cvt.sat.f32.f32 	%f162, %f161;
	fma.rm.f32 	%f163, %f162, %f54, %f53;
	add.f32 	%f164, %f163, 0fCB40007F;
	neg.f32 	%f165, %f164;
	fma.rn.f32 	%f166, %f160, 0f3FB8AA3B, %f165;
	fma.rn.f32 	%f167, %f160, 0f32A57060, %f166;
	mov.b32 	%r50, %f163;
	shl.b32 	%r51, %r50, 23;
	mov.b32 	%f168, %r51;
	ex2.approx.ftz.f32 	%f169, %f167;
	mul.f32 	%f170, %f169, %f168;
	st.shared.f32 	[%r31+36], %f170;
	add.f32 	%f171, %f159, %f170;
	sub.f32 	%f172, %f38, %f49;
	fma.rn.f32 	%f173, %f172, 0f3BBB989D, 0f3F000000;
	cvt.sat.f32.f32 	%f174, %f173;
	fma.rm.f32 	%f175, %f174, %f54, %f53;
	add.f32 	%f176, %f175, 0fCB40007F;
	neg.f32 	%f177, %f176;
	fma.rn.f32 	%f178, %f172, 0f3FB8AA3B, %f177;
	fma.rn.f32 	%f179, %f172, 0f32A57060, %f178;
	mov.b32 	%r52, %f175;
	shl.b32 	%r53, %r52, 23;
	mov.b32 	%f180, %r53;
	ex2.approx.ftz.f32 	%f181, %f179;
	mul.f32 	%f182, %f181, %f180;
	st.shared.f32 	[%r31+40], %f182;
	add.f32 	%f183, %f171, %f182;
	sub.f32 	%f184, %f40, %f49;
	fma.rn.f32 	%f185, %f184, 0f3BBB989D, 0f3F000000;
	cvt.sat.f32.f32 	%f186, %f185;
	fma.rm.f32 	%f187, %f186, %f54, %f53;
	add.f32 	%f188, %f187, 0fCB40007F;
	neg.f32 	%f189, %f188;
	fma.rn.f32 	%f190, %f184, 0f3FB8AA3B, %f189;
	fma.rn.f32 	%f191, %f184, 0f32A57060, %f190;
	mov.b32 	%r54, %f187;
	shl.b32 	%r55, %r54, 23;
	mov.b32 	%f192, %r55;
	ex2.approx.ftz.f32 	%f193, %f191;
	mul.f32 	%f194, %f193, %f192;
	st.shared.f32 	[%r31+44], %f194;
	add.f32 	%f195, %f183, %f194;
	sub.f32 	%f196, %f42, %f49;
	fma.rn.f32 	%f197, %f196, 0f3BBB989D, 0f3F000000;
	cvt.sat.f32.f32 	%f198, %f197;
	fma.rm.f32 	%f199, %f198, %f54, %f53;
	add.f32 	%f200, %f199, 0fCB40007F;
	neg.f32 	%f201, %f200;
	fma.rn.f32 	%f202, %f196, 0f3FB8AA3B, %f201;
	fma.rn.f32 	%f203, %f196, 0f32A57060, %f202;
	mov.b32 	%r56, %f199;
	shl.b32 	%r57, %r56, 23;
	mov.b32 	%f204, %r57;
	ex2.approx.ftz.f32 	%f205, %f203;
	mul.f32 	%f206, %f205, %f204;
	st.shared.f32 	[%r31+48], %f206;
	add.f32 	%f207, %f195, %f206;
	sub.f32 	%f208, %f44, %f49;
	fma.rn.f32 	%f209, %f208, 0f3BBB989D, 0f3F000000;
	cvt.sat.f32.f32 	%f210, %f209;
	fma.rm.f32 	%f211, %f210, %f54, %f53;
	add.f32 	%f212, %f211, 0fCB40007F;
	neg.f32 	%f213, %f212;
	fma.rn.f32 	%f214, %f208, 0f3FB8AA3B, %f213;
	fma.rn.f32 	%f215, %f208, 0f32A57060, %f214;
	mov.b32 	%r58, %f211;
	shl.b32 	%r59, %r58, 23;
	mov.b32 	%f216, %r59;
	ex2.approx.ftz.f32 	%f217, %f215;
	mul.f32 	%f218, %f217, %f216;
	st.shared.f32 	[%r31+52], %f218;
	add.f32 	%f219, %f207, %f218;
	sub.f32 	%f220, %f46, %f49;
	fma.rn.f32 	%f221, %f220, 0f3BBB989D, 0f3F000000;
	cvt.sat.f32.f32 	%f222, %f221;
	fma.rm.f32 	%f223, %f222, %f54, %f53;
	add.f32 	%f224, %f223, 0fCB40007F;
	neg.f32 	%f225, %f224;
	fma.rn.f32 	%f226, %f220, 0f3FB8AA3B, %f225;
	fma.rn.f32 	%f227, %f220, 0f32A57060, %f226;
	mov.b32 	%r60, %f223;
	shl.b32 	%r61, %r60, 23;
	mov.b32 	%f228, %r61;
	ex2.approx.ftz.f32 	%f229, %f227;
	mul.f32 	%f230, %f229, %f228;
	st.shared.f32 	[%r31+56], %f230;
	add.f32 	%f231, %f219, %f230;
	sub.f32 	%f232, %f48, %f49;
	fma.rn.f32 	%f233, %f232, 0f3BBB989D, 0f3F000000;
	cvt.sat.f32.f32 	%f234, %f233;
	fma.rm.f32 	%f235, %f234, %f54, %f53;
	add.f32 	%f236, %f235, 0fCB40007F;
	neg.f32 	%f237, %f236;
	fma.rn.f32 	%f238, %f232, 0f3FB8AA3B, %f237;
	fma.rn.f32 	%f239, %f232, 0f32A57060, %f238;
	mov.b32 	%r62, %f235;
	shl.b32 	%r63, %r62, 23;
	mov.b32 	%f240, %r63;
	ex2.approx.ftz.f32 	%f241, %f239;
	mul.f32 	%f242, %f241, %f240;
	st.shared.f32 	[%r31+60], %f242;
	add.f32 	%f243, %f231, %f242;
	add.f32 	%f244, %f243, 0f3089705F;
	rcp.rn.f32 	%f245, %f244;
	mul.f32 	%f246, %f245, %f62;
	mov.u32 	%r64, _ZZ41flashattn_fused_softmax_tensorcore_kernelPK6__halfS1_S1_PfE5probs;
	add.s32 	%r65, %r64, %r29;
	st.shared.f32 	[%r65], %f246;
	mul.f32 	%f247, %f245, %f74;
	st.shared.f32 	[%r65+4], %f247;
	mul.f32 	%f248, %f245, %f86;
	st.shared.f32 	[%r65+8], %f248;
	mul.f32 	%f249, %f245, %f98;
	st.shared.f32 	[%r65+12], %f249;
	mul.f32 	%f250, %f245, %f110;
	st.shared.f32 	[%r65+16], %f250;
	mul.f32 	%f251, %f245, %f122;
	st.shared.f32 	[%r65+20], %f251;
	mul.f32 	%f252, %f245, %f134;
	st.shared.f32 	[%r65+24], %f252;
	mul.f32 	%f253, %f245, %f146;
	st.shared.f32 	[%r65+28], %f253;
	mul.f32 	%f254, %f245, %f158;
	st.shared.f32 	[%r65+32], %f254;
	mul.f32 	%f255, %f245, %f170;
	st.shared.f32 	[%r65+36], %f255;
	mul.f32 	%f256, %f245, %f182;
	st.shared.f32 	[%r65+40], %f256;
	mul.f32 	%f257, %f245, %f194;
	st.shared.f32 	[%r65+44], %f257;
	mul.f32 	%f258, %f245, %f206;
	st.shared.f32 	[%r65+48], %f258;
	mul.f32 	%f259, %f245, %f218;
	st.shared.f32 	[%r65+52], %f259;
	mul.f32 	%f260, %f245, %f230;
	st.shared.f32 	[%r65+56], %f260;
	mul.f32 	%f261, %f245, %f242;
	st.shared.f32 	[%r65+60], %f261;
$L__BB0_2:
	bar.sync 	0;
	shl.b32 	%r66, %r91, 1;
	mov.u32 	%r67, _ZZ41flashattn_fused_softmax_tensorcore_kernelPK6__halfS1_S1_PfE10probs_half;
	add.s32 	%r90, %r67, %r66;
	shl.b32 	%r68, %r91, 2;
	mov.u32 	%r69, _ZZ41flashattn_fused_softmax_tensorcore_kernelPK6__halfS1_S1_PfE5probs;
	add.s32 	%r89, %r69, %r68;
$L__BB0_3:
	ld.shared.f32 	%f262, [%r89];
	// begin inline asm
	{  cvt.rn.f16.f32 %rs1, %f262;}

	// end inline asm
	st.shared.u16 	[%r90], %rs1;
	add.s32 	%r8, %r91, 32;
	add.s32 	%r90, %r90, 64;
	add.s32 	%r89, %r89, 128;
	setp.lt.u32 	%p2, %r91, 224;
	mov.u32 	%r91, %r8;
	@%p2 bra 	$L__BB0_3;
	ld.param.u64 	%rd9, [_Z41flashattn_fused_softmax_tensorcore_kernelPK6__halfS1_S1_Pf_param_2];
	bar.sync 	0;
	mov.b32 	%r71, 16;
	wmma.load.a.sync.aligned.row.m16n16k16.shared.f16 	{%r72, %r73, %r74, %r75, %r76, %r77, %r78, %r79}, [%r67], %r71;
	cvta.to.global.u64 	%rd7, %rd9;
	wmma.load.b.sync.aligned.row.m16n16k16.global.f16 	{%r80, %r81, %r82, %r83, %r84, %r85, %r86, %r87}, [%rd7], %r71;
	mov.f32 	%f263, 0f00000000;
	wmma.mma.sync.aligned.row.row.m16n16k16.f32.f32 {%f1, %f2, %f3, %f4, %f5, %f6, %f7, %f8}, {%r72, %r73, %r74, %r75, %r76, %r77, %r78, %r79}, {%r80, %r81, %r82, %r83, %r84, %r85, %r86, %r87}, {%f263, %f263, %f263, %f263, %f263, %f263, %f263, %f263};
	setp.ne.s32 	%p3, %r1, 0;
	@%p3 bra 	$L__BB0_6;
	ld.param.u64 	%rd10, [_Z41flashattn_fused_softmax_tensorcore_kernelPK6__halfS1_S1_Pf_param_3];
	cvta.to.global.u64 	%rd8, %rd10;
	mov.b32 	%r88, 16;
	wmma.store.d.sync.aligned.row.m16n16k16.global.f32 	[%rd8], {%f1, %f2, %f3, %f4, %f5, %f6, %f7, %f8}, %r88;
$L__BB0_6:
	ret;

}


// ===== COMPILED SASS (sm_100) =====

	.target	sm_100

	.elftype	@"ET_EXEC"


//--------------------- .note.nv.tkinfo           --------------------------
	.section	.note.nv.tkinfo,"",@"SHT_NOTE"
	.sectionflags	@"SHF_NOTE_NV_TKINFO"
	.tkinfo
        /*0018*/ 	.word	0x00000002
        /*0030*/ 	.string	""
        /*0030*/ 	.string	"ptxas"
        /*0030*/ 	.string	"Cuda compilation tools, release 13.0, V13.0.88"
        /*0030*/ 	.string	"Build cuda_13.0.r13.0/compiler.36424714_0"
        /*0030*/ 	.string	"-arch sm_100 -m 64 "



//--------------------- .note.nv.cuinfo           --------------------------
	.section	.note.nv.cuinfo,"",@"SHT_NOTE"
	.sectionflags	@"SHF_NOTE_NV_CUINFO"
        /*0018*/ 	.short	0x0002
        /*001a*/ 	.short	0x0064
        /*001c*/ 	.short	0x0082
	.zero		2


//--------------------- .nv.info                  --------------------------
	.section	.nv.info,"",@"SHT_CUDA_INFO"
	.align	4


	//----- nvinfo : EIATTR_REGCOUNT
	.align		4
        /*0000*/ 	.byte	0x04, 0x2f
        /*0002*/ 	.short	(.L_1 - .L_0)
	.align		4
.L_0:
        /*0004*/ 	.word	index@(_Z41flashattn_fused_softmax_tensorcore_kernelPK6__halfS1_S1_Pf)
        /*0008*/ 	.word	0x00000020


	//----- nvinfo : EIATTR_FRAME_SIZE
	.align		4
.L_1:
        /*000c*/ 	.byte	0x04, 0x11
        /*000e*/ 	.short	(.L_3 - .L_2)
	.align		4
.L_2:
        /*0010*/ 	.word	index@($__internal_0_$__cuda_sm20_rcp_rn_f32_slowpath)
        /*0014*/ 	.word	0x00000000


	//----- nvinfo : EIATTR_FRAME_SIZE
	.align		4
.L_3:
        /*0018*/ 	.byte	0x04, 0x11
        /*001a*/ 	.short	(.L_5 - .L_4)
	.align		4
.L_4:
        /*001c*/ 	.word	index@(_Z41flashattn_fused_softmax_tensorcore_kernelPK6__halfS1_S1_Pf)
        /*0020*/ 	.word	0x00000000


	//----- nvinfo : EIATTR_MIN_STACK_SIZE
	.align		4
.L_5:
        /*0024*/ 	.byte	0x04, 0x12
        /*0026*/ 	.short	(.L_7 - .L_6)
	.align		4
.L_6:
        /*0028*/ 	.word	index@(_Z41flashattn_fused_softmax_tensorcore_kernelPK6__halfS1_S1_Pf)
        /*002c*/ 	.word	0x00000000
.L_7:


//--------------------- .nv.compat                --------------------------
	.section	.nv.compat,"",@"SHT_CUDA_COMPAT_INFO"
	.align	4
        /*0000*/ 	.byte	0x02, 0x09, 0x00, 0x00, 0x02, 0x02, 0x01, 0x00, 0x02, 0x05, 0x05, 0x00, 0x03, 0x07, 0x01, 0x01
        /*0010*/ 	.byte	0x02, 0x03, 0x00, 0x00, 0x02, 0x06, 0x01, 0x00, 0x04, 0x0b, 0x08, 0x00, 0x09, 0x00, 0x00, 0x00
        /*0020*/ 	.byte	0x00, 0x00, 0x00, 0x00


//--------------------- .nv.info._Z41flashattn_fused_softmax_tensorcore_kernelPK6__halfS1_S1_Pf --------------------------
	.section	.nv.info._Z41flashattn_fused_softmax_tensorcore_kernelPK6__halfS1_S1_Pf,"",@"SHT_CUDA_INFO"
	.sectionflags	@""
	.align	4


	//----- nvinfo : EIATTR_CUDA_API_VERSION
	.align		4
        /*0000*/ 	.byte	0x04, 0x37
        /*0002*/ 	.short	(.L_9 - .L_8)
.L_8:
        /*0004*/ 	.word	0x00000082


	//----- nvinfo : EIATTR_KPARAM_INFO
	.align		4
.L_9:
        /*0008*/ 	.byte	0x04, 0x17
        /*000a*/ 	.short	(.L_11 - .L_10)
.L_10:
        /*000c*/ 	.word	0x00000000
        /*0010*/ 	.short	0x0003
        /*0012*/ 	.short	0x0018
        /*0014*/ 	.byte	0x00, 0xf5, 0x21, 0x00


	//----- nvinfo : EIATTR_KPARAM_INFO
	.align		4
.L_11:
        /*0018*/ 	.byte	0x04, 0x17
        /*001a*/ 	.short	(.L_13 - .L_12)
.L_12:
        /*001c*/ 	.word	0x00000000
        /*0020*/ 	.short	0x0002
        /*0022*/ 	.short	0x0010
        /*0024*/ 	.byte	0x00, 0xf5, 0x21, 0x00


	//----- nvinfo : EIATTR_KPARAM_INFO
	.align		4
.L_13:
        /*0028*/ 	.byte	0x04, 0x17
        /*002a*/ 	.short	(.L_15 - .L_14)
.L_14:
        /*002c*/ 	.word	0x00000000
        /*0030*/ 	.short	0x0001
        /*0032*/ 	.short	0x0008
        /*0034*/ 	.byte	0x00, 0xf5, 0x21, 0x00


	//----- nvinfo : EIATTR_KPARAM_INFO
	.align		4
.L_15:
        /*0038*/ 	.byte	0x04, 0x17
        /*003a*/ 	.short	(.L_17 - .L_16)
.L_16:
        /*003c*/ 	.word	0x00000000
        /*0040*/ 	.short	0x0000
        /*0042*/ 	.short	0x0000
        /*0044*/ 	.byte	0x00, 0xf5, 0x21, 0x00


	//----- nvinfo : EIATTR_SPARSE_MMA_MASK
	.align		4
.L_17:
        /*0048*/ 	.byte	0x03, 0x50
        /*004a*/ 	.short	0x0000


	//----- nvinfo : EIATTR_WMMA_USED
	.align		4
        /*004c*/ 	.byte	0x01, 0x2b
	.zero		2


	//----- nvinfo : EIATTR_MAXREG_COUNT
	.align		4
        /*0050*/ 	.byte	0x03, 0x1b
        /*0052*/ 	.short	0x00ff


	//----- nvinfo : EIATTR_NUM_BARRIERS
	.align		4
        /*0054*/ 	.byte	0x02, 0x4c
        /*0056*/ 	.byte	0x01
	.zero		1


	//----- nvinfo : EIATTR_MERCURY_ISA_VERSION
	.align		4
        /*0058*/ 	.byte	0x03, 0x5f
        /*005a*/ 	.short	0x0101


	//----- nvinfo : EIATTR_VRC_CTA_INIT_COUNT
	.align		4
        /*005c*/ 	.byte	0x02, 0x4a
	.zero		1
	.zero		1


	//----- nvinfo : EIATTR_EXIT_INSTR_OFFSETS
	.align		4
        /*0060*/ 	.byte	0x04, 0x1c
        /*0062*/ 	.short	(.L_19 - .L_18)


	//   ....[0]....
.L_18:
        /*0064*/ 	.word	0x00001370


	//   ....[1]....
        /*0068*/ 	.word	0x000013f0


	//----- nvinfo : EIATTR_CRS_STACK_SIZE
	.align		4
.L_19:
        /*006c*/ 	.byte	0x04, 0x1e
        /*006e*/ 	.short	(.L_21 - .L_20)
.L_20:
        /*0070*/ 	.word	0x00000000


	//----- nvinfo : EIATTR_CBANK_PARAM_SIZE
	.align		4
.L_21:
        /*0074*/ 	.byte	0x03, 0x19
        /*0076*/ 	.short	0x0020


	//----- nvinfo : EIATTR_PARAM_CBANK
	.align		4
        /*0078*/ 	.byte	0x04, 0x0a
        /*007a*/ 	.short	(.L_23 - .L_22)
	.align		4
.L_22:
        /*007c*/ 	.word	index@(.nv.constant0._Z41flashattn_fused_softmax_tensorcore_kernelPK6__halfS1_S1_Pf)
        /*0080*/ 	.short	0x0380
        /*0082*/ 	.short	0x0020


	//----- nvinfo : EIATTR_SW_WAR
	.align		4
.L_23:
        /*0084*/ 	.byte	0x04, 0x36
        /*0086*/ 	.short	(.L_25 - .L_24)
.L_24:
        /*0088*/ 	.word	0x00000008
.L_25:


//--------------------- .nv.callgraph             --------------------------
	.section	.nv.callgraph,"",@"SHT_CUDA_CALLGRAPH"
	.align	4
	.sectionentsize	8
	.align		4
        /*0000*/ 	.word	0x00000000
	.align		4
        /*0004*/ 	.word	0xffffffff
	.align		4
        /*0008*/ 	.word	0x00000000
	.align		4
        /*000c*/ 	.word	0xfffffffe
	.align		4
        /*0010*/ 	.word	0x00000000
	.align		4
        /*0014*/ 	.word	0xfffffffd
	.align		4
        /*0018*/ 	.word	0x00000000
	.align		4
        /*001c*/ 	.word	0xfffffffc


//--------------------- .text._Z41flashattn_fused_softmax_tensorcore_kernelPK6__halfS1_S1_Pf --------------------------
	.section	.text._Z41flashattn_fused_softmax_tensorcore_kernelPK6__halfS1_S1_Pf,"ax",@progbits
	.align	128
        .global         _Z41flashattn_fused_softmax_tensorcore_kernelPK6__halfS1_S1_Pf
        .type           _Z41flashattn_fused_softmax_tensorcore_kernelPK6__halfS1_S1_Pf,@function
        .size           _Z41flashattn_fused_softmax_tensorcore_kernelPK6__halfS1_S1_Pf,(.L_x_12 - _Z41flashattn_fused_softmax_tensorcore_kernelPK6__halfS1_S1_Pf)
        .other          _Z41flashattn_fused_softmax_tensorcore_kernelPK6__halfS1_S1_Pf,@"STO_CUDA_ENTRY STV_DEFAULT"
_Z41flashattn_fused_softmax_tensorcore_kernelPK6__halfS1_S1_Pf:
.text._Z41flashattn_fused_softmax_tensorcore_kernelPK6__halfS1_S1_Pf:
[----:B------:R-:W-:Y:S01]  /*0000*/  LDC R1, c[0x0][0x37c] ;  /* 0x0000df00ff017b82 */ /* 0x000fe20000000800 */
[----:B------:R-:W0:Y:S01]  /*0010*/  S2R R5, SR_LANEID ;  /* 0x0000000000057919 */ /* 0x000e220000000000 */
[----:B------:R-:W1:Y:S01]  /*0020*/  LDCU.128 UR8, c[0x0][0x380] ;  /* 0x00007000ff0877ac */ /* 0x000e620008000c00 */
[----:B------:R-:W-:Y:S01]  /*0030*/  MOV R3, RZ ;  /* 0x000000ff00037202 */ /* 0x000fe20000000f00 */
[----:B------:R-:W2:Y:S01]  /*0040*/  LDCU.64 UR4, c[0x0][0x358] ;  /* 0x00006b00ff0477ac */ /* 0x000ea20008000a00 */
[----:B0-----:R-:W-:Y:S02]  /*0050*/  LOP3.LUT R2, R5, 0x3, RZ, 0xc0, !PT ;  /* 0x0000000305027812 */ /* 0x001fe400078ec0ff */
[----:B------:R-:W-:-:S05]  /*0060*/  SHF.R.U32.HI R5, RZ, 0x2, R5 ;  /* 0x00000002ff057819 */ /* 0x000fca0000011605 */
[----:B------:R-:W-:-:S03]  /*0070*/  IMAD.WIDE.U32 R2, R5, 0x8, R2 ;  /* 0x0000000805027825 */ /* 0x000fc600078e0002 */
[----:B-1----:R-:W-:-:S04]  /*0080*/  LEA R4, P0, R2, UR10, 0x2 ;  /* 0x0000000a02047c11 */ /* 0x002fc8000f8010ff */
[----:B------:R-:W-:-:S05]  /*0090*/  LEA.HI.X R5, R2, UR11, R3, 0x2, P0 ;  /* 0x0000000b02057c11 */ /* 0x000fca00080f1403 */
[----:B--2---:R-:W2:Y:S04]  /*00a0*/  LDG.E R14, desc[UR4][R4.64] ;  /* 0x00000004040e7981 */ /* 0x004ea8000c1e1900 */
[----:B------:R-:W3:Y:S04]  /*00b0*/  LDG.E R15, desc[UR4][R4.64+0x100] ;  /* 0x00010004040f7981 */ /* 0x000ee8000c1e1900 */
[----:B------:R-:W4:Y:S04]  /*00c0*/  LDG.E R16, desc[UR4][R4.64+0x10] ;  /* 0x0000100404107981 */ /* 0x000f28000c1e1900 */
[----:B------:R-:W5:Y:S01]  /*00d0*/  LDG.E R17, desc[UR4][R4.64+0x110] ;  /* 0x0001100404117981 */ /* 0x000f62000c1e1900 */
[----:B------:R-:W-:-:S04]  /*00e0*/  LEA R12, P0, R2, UR8, 0x2 ;  /* 0x00000008020c7c11 */ /* 0x000fc8000f8010ff */
[----:B------:R-:W-:-:S05]  /*00f0*/  LEA.HI.X R13, R2, UR9, R3, 0x2, P0 ;  /* 0x00000009020d7c11 */ /* 0x000fca00080f1403 */
[----:B------:R-:W5:Y:S04]  /*0100*/  LDG.E R8, desc[UR4][R12.64] ;  /* 0x000000040c087981 */ /* 0x000f68000c1e1900 */
[----:B------:R-:W5:Y:S04]  /*0110*/  LDG.E R9, desc[UR4][R12.64+0x100] ;  /* 0x000100040c097981 */ /* 0x000f68000c1e1900 */
[----:B------:R-:W5:Y:S04]  /*0120*/  LDG.E R10, desc[UR4][R12.64+0x10] ;  /* 0x000010040c0a7981 */ /* 0x000f68000c1e1900 */
[----:B------:R0:W5:Y:S01]  /*0130*/  LDG.E R11, desc[UR4][R12.64+0x110] ;  /* 0x000110040c0b7981 */ /* 0x000162000c1e1900 */
[----:B------:R-:W1:Y:S01]  /*0140*/  S2UR UR7, SR_CgaCtaId ;  /* 0x00000000000779c3 */ /* 0x000e620000008800 */
[----:B------:R-:W-:Y:S01]  /*0150*/  UMOV UR6, 0x400 ;  /* 0x0000040000067882 */ /* 0x000fe20000000000 */
[----:B------:R-:W-:Y:S01]  /*0160*/  BSSY.RECONVERGENT B0, `(.L_x_0) ;  /* 0x00000f1000007945 */ /* 0x000fe20003800200 */
[----:B------:R-:W0:Y:S01]  /*0170*/  S2R R0, SR_TID.X ;  /* 0x0000000000007919 */ /* 0x000e220000002100 */
[----:B------:R-:W-:-:S02]  /*0180*/  MOV R20, UR6 ;  /* 0x0000000600147c02 */ /* 0x000fc40008000f00 */
[----:B-1----:R-:W-:-:S04]  /*0190*/  MOV R21, UR7 ;  /* 0x0000000700157c02 */ /* 0x002fc80008000f00 */
[----:B0-----:R-:W-:-:S04]  /*01a0*/  LEA R12, R21, R20, 0x18 ;  /* 0x00000014150c7211 */ /* 0x001fc800078ec0ff */
[----:B------:R-:W-:Y:S02]  /*01b0*/  LEA R2, R2, R12, 0x3 ;  /* 0x0000000c02027211 */ /* 0x000fe400078e18ff */
[----:B------:R-:W-:-:S04]  /*01c0*/  LOP3.LUT R3, R0, 0x1f, RZ, 0xc0, !PT ;  /* 0x0000001f00037812 */ /* 0x000fc800078ec0ff */
[----:B------:R-:W-:Y:S01]  /*01d0*/  ISETP.GT.U32.AND P0, PT, R3, 0xf, PT ;  /* 0x0000000f0300780c */ /* 0x000fe20003f04070 */
[----:B--2---:R-:W-:Y:S04]  /*01e0*/  MOVM.16.MT88 R6, R14 ;  /* 0x000000000e06723a */ /* 0x004fe80000000000 */
[----:B---3--:R-:W0:Y:S04]  /*01f0*/  MOVM.16.MT88 R7, R15 ;  /* 0x000000000f07723a */ /* 0x008e280000000000 */
[----:B----4-:R-:W-:Y:S04]  /*0200*/  MOVM.16.MT88 R16, R16 ;  /* 0x000000001010723a */ /* 0x010fe80000000000 */
[----:B-----5:R-:W1:Y:S01]  /*0210*/  MOVM.16.MT88 R17, R17 ;  /* 0x000000001111723a */ /* 0x020e620000000000 */
[C---:B0-----:R-:W-:Y:S08]  /*0220*/  HMMA.16816.F32 R4, R8.reuse, R6, RZ ;  /* 0x000000060804723c */ /* 0x041ff000000018ff */
[----:B-1----:R-:W-:Y:S11]  /*0230*/  HMMA.16816.F32 R8, R8, R16, RZ ;  /* 0x000000100808723c */ /* 0x002ff600000018ff */
[----:B------:R0:W-:Y:S04]  /*0240*/  STS.64 [R2], R4 ;  /* 0x0000000402007388 */ /* 0x0001e80000000a00 */
[----:B------:R0:W-:Y:S04]  /*0250*/  STS.64 [R2+0x200], R6 ;  /* 0x0002000602007388 */ /* 0x0001e80000000a00 */
[----:B------:R0:W-:Y:S04]  /*0260*/  STS.64 [R2+0x20], R8 ;  /* 0x0000200802007388 */ /* 0x0001e80000000a00 */
[----:B------:R0:W-:Y:S01]  /*0270*/  STS.64 [R2+0x220], R10 ;  /* 0x0002200a02007388 */ /* 0x0001e20000000a00 */
[----:B------:R-:W-:Y:S06]  /*0280*/  BAR.SYNC.DEFER_BLOCKING 0x0 ;  /* 0x0000000000007b1d */ /* 0x000fec0000010000 */
[----:B------:R-:W-:Y:S05]  /*0290*/  @P0 BRA `(.L_x_1) ;  /* 0x0000000c00740947 */ /* 0x000fea0003800000 */
[----:B0-----:R-:W-:Y:S01]  /*02a0*/  LEA R2, R3, R12, 0x6 ;  /* 0x0000000c03027211 */ /* 0x001fe200078e30ff */
[----:B------:R-:W-:Y:S01]  /*02b0*/  BSSY.RECONVERGENT B1, `(.L_x_2) ;  /* 0x00000c0000017945 */ /* 0x000fe20003800200 */
[----:B------:R-:W-:-:S03]  /*02c0*/  MOV R21, 0x437c0000 ;  /* 0x437c000000157802 */ /* 0x000fc60000000f00 */
[----:B------:R-:W0:Y:S04]  /*02d0*/  LDS.128 R4, [R2] ;  /* 0x0000000002047984 */ /* 0x000e280000000c00 */
[----:B------:R-:W1:Y:S04]  /*02e0*/  LDS.128 R8, [R2+0x10] ;  /* 0x0000100002087984 */ /* 0x000e680000000c00 */
[----:B------:R-:W2:Y:S04]  /*02f0*/  LDS.128 R12, [R2+0x20] ;  /* 0x00002000020c7984 */ /* 0x000ea80000000c00 */
[----:B------:R-:W3:Y:S01]  /*0300*/  LDS.128 R16, [R2+0x30] ;  /* 0x0000300002107984 */ /* 0x000ee20000000c00 */
[----:B0-----:R-:W-:-:S04]  /*0310*/  FMNMX3 R20, R4, -1.00000001504746621988e+30, R5, !PT ;  /* 0xf149f2ca04147876 */ /* 0x001fc80007800005 */
[----:B------:R-:W-:-:S04]  /*0320*/  FMNMX3 R20, R20, R6, R7, !PT ;  /* 0x0000000614147276 */ /* 0x000fc80007800007 */
[----:B-1----:R-:W-:-:S04]  /*0330*/  FMNMX3 R20, R20, R8, R9, !PT ;  /* 0x0000000814147276 */ /* 0x002fc80007800009 */
[----:B------:R-:W-:-:S04]  /*0340*/  FMNMX3 R20, R20, R10, R11, !PT ;  /* 0x0000000a14147276 */ /* 0x000fc8000780000b */
[----:B--2---:R-:W-:-:S04]  /*0350*/  FMNMX3 R20, R20, R12, R13, !PT ;  /* 0x0000000c14147276 */ /* 0x004fc8000780000d */
[----:B------:R-:W-:-:S04]  /*0360*/  FMNMX3 R20, R20, R14, R15, !PT ;  /* 0x0000000e14147276 */ /* 0x000fc8000780000f */
[----:B---3--:R-:W-:-:S04]  /*0370*/  FMNMX3 R20, R20, R16, R17, !PT ;  /* 0x0000001014147276 */ /* 0x008fc80007800011 */
[----:B------:R-:W-:Y:S02]  /*0380*/  FMNMX3 R22, R20, R18, R19, !PT ;  /* 0x0000001214167276 */ /* 0x000fe40007800013 */
[----:B------:R-:W-:-:S03]  /*0390*/  MOV R20, 0x3bbb989d ;  /* 0x3bbb989d00147802 */ /* 0x000fc60000000f00 */
[----:B------:R-:W-:Y:S01]  /*03a0*/  FADD R23, R4, -R22 ;  /* 0x8000001604177221 */ /* 0x000fe20000000000 */
[C---:B------:R-:W-:Y:S01]  /*03b0*/  FADD R4, -R22.reuse, R7 ;  /* 0x0000000716047221 */ /* 0x040fe20000000100 */
[C---:B------:R-:W-:Y:S01]  /*03c0*/  FADD R7, -R22.reuse, R10 ;  /* 0x0000000a16077221 */ /* 0x040fe20000000100 */
[C---:B------:R-:W-:Y:S01]  /*03d0*/  FADD R5, -R22.reuse, R5 ;  /* 0x0000000516057221 */ /* 0x040fe20000000100 */
[-C--:B------:R-:W-:Y:S01]  /*03e0*/  FFMA.SAT R24, R23, R20.reuse, 0.5 ;  /* 0x3f00000017187423 */ /* 0x080fe20000002014 */
[C---:B------:R-:W-:Y:S01]  /*03f0*/  FADD R25, -R22.reuse, R6 ;  /* 0x0000000616197221 */ /* 0x040fe20000000100 */
[----:B------:R-:W-:Y:S01]  /*0400*/  FADD R6, -R22, R9 ;  /* 0x0000000916067221 */ /* 0x000fe20000000100 */
[----:B------:R-:W-:Y:S01]  /*0410*/  FADD R9, R12, -R22 ;  /* 0x800000160c097221 */ /* 0x000fe20000000000 */
[-C--:B------:R-:W-:Y:S01]  /*0420*/  FFMA.RM R10, R24, R21.reuse, 12582913 ;  /* 0x4b400001180a7423 */ /* 0x080fe20000004015 */
[-C--:B------:R-:W-:Y:S01]  /*0430*/  FFMA.SAT R24, R5, R20.reuse, 0.5 ;  /* 0x3f00000005187423 */ /* 0x080fe20000002014 */
[----:B------:R-:W-:Y:S01]  /*0440*/  FADD R27, -R22, R14 ;  /* 0x0000000e161b7221 */ /* 0x000fe20000000100 */
[--C-:B------:R-:W-:Y:S01]  /*0450*/  FADD R29, R16, -R22.reuse ;  /* 0x80000016101d7221 */ /* 0x100fe20000000000 */
[----:B------:R-:W-:Y:S01]  /*0460*/  FADD R12, R10, -12583039 ;  /* 0xcb40007f0a0c7421 */ /* 0x000fe20000000000 */
[----:B------:R-:W-:Y:S01]  /*0470*/  FADD R8, R8, -R22 ;  /* 0x8000001608087221 */ /* 0x000fe20000000000 */
[C---:B------:R-:W-:Y:S01]  /*0480*/  FADD R11, -R22.reuse, R11 ;  /* 0x0000000b160b7221 */ /* 0x040fe20000000100 */
[----:B------:R-:W-:Y:S01]  /*0490*/  FADD R13, -R22, R13 ;  /* 0x0000000d160d7221 */ /* 0x000fe20000000100 */
[C---:B------:R-:W-:Y:S01]  /*04a0*/  FFMA R14, R23.reuse, 1.4426950216293334961, -R12 ;  /* 0x3fb8aa3b170e7823 */ /* 0x040fe2000000080c */
[----:B------:R-:W-:Y:S01]  /*04b0*/  FFMA.RM R12, R24, R21, 12582913 ;  /* 0x4b400001180c7423 */ /* 0x000fe20000004015 */
[C---:B------:R-:W-:Y:S01]  /*04c0*/  FADD R15, -R22.reuse, R15 ;  /* 0x0000000f160f7221 */ /* 0x040fe20000000100 */
[C---:B------:R-:W-:Y:S01]  /*04d0*/  FADD R17, -R22.reuse, R17 ;  /* 0x0000001116117221 */ /* 0x040fe20000000100 */
[----:B------:R-:W-:Y:S01]  /*04e0*/  FFMA R16, R23, 1.925963033500011079e-08, R14 ;  /* 0x32a5706017107823 */ /* 0x000fe2000000000e */
[C---:B------:R-:W-:Y:S01]  /*04f0*/  FADD R18, -R22.reuse, R18 ;  /* 0x0000001216127221 */ /* 0x040fe20000000100 */
[----:B------:R-:W-:Y:S01]  /*0500*/  FADD R19, -R22, R19 ;  /* 0x0000001316137221 */ /* 0x000fe20000000100 */
[----:B------:R-:W-:Y:S01]  /*0510*/  FADD R14, R12, -12583039 ;  /* 0xcb40007f0c0e7421 */ /* 0x000fe20000000000 */
[----:B------:R-:W-:Y:S01]  /*0520*/  FFMA.SAT R22, R25, R20, 0.5 ;  /* 0x3f00000019167423 */ /* 0x000fe20000002014 */
[----:B------:R-:W-:-:S02]  /*0530*/  SHF.L.U32 R10, R10, 0x17, RZ ;  /* 0x000000170a0a7819 */ /* 0x000fc400000006ff */
[C---:B------:R-:W-:Y:S01]  /*0540*/  FFMA R14, R5.reuse, 1.4426950216293334961, -R14 ;  /* 0x3fb8aa3b050e7823 */ /* 0x040fe2000000080e */
[-C--:B------:R-:W-:Y:S01]  /*0550*/  FFMA.RM R23, R22, R21.reuse, 12582913 ;  /* 0x4b40000116177423 */ /* 0x080fe20000004015 */
[-C--:B------:R-:W-:Y:S01]  /*0560*/  FFMA.SAT R22, R4, R20.reuse, 0.5 ;  /* 0x3f00000004167423 */ /* 0x080fe20000002014 */
[----:B------:R-:W-:Y:S01]  /*0570*/  SHF.L.U32 R12, R12, 0x17, RZ ;  /* 0x000000170c0c7819 */ /* 0x000fe200000006ff */
[----:B------:R-:W-:Y:S01]  /*0580*/  FFMA R28, R5, 1.925963033500011079e-08, R14 ;  /* 0x32a57060051c7823 */ /* 0x000fe2000000000e */
[----:B------:R-:W-:Y:S01]  /*0590*/  FADD R14, R23, -12583039 ;  /* 0xcb40007f170e7421 */ /* 0x000fe20000000000 */
[----:B------:R0:W1:Y:S03]  /*05a0*/  MUFU.EX2 R5, R16 ;  /* 0x0000001000057308 */ /* 0x0000660000000800 */
[----:B------:R-:W-:Y:S01]  /*05b0*/  FFMA R26, R25, 1.4426950216293334961, -R14 ;  /* 0x3fb8aa3b191a7823 */ /* 0x000fe2000000080e */
[----:B------:R-:W-:Y:S01]  /*05c0*/  FFMA.RM R14, R22, R21, 12582913 ;  /* 0x4b400001160e7423 */ /* 0x000fe20000004015 */
[----:B------:R-:W-:-:S02]  /*05d0*/  FFMA.SAT R22, R8, R20, 0.5 ;  /* 0x3f00000008167423 */ /* 0x000fc40000002014 */
[----:B------:R-:W-:Y:S01]  /*05e0*/  FFMA R26, R25, 1.925963033500011079e-08, R26 ;  /* 0x32a57060191a7823 */ /* 0x000fe2000000001a */
[----:B------:R-:W-:Y:S01]  /*05f0*/  FADD R25, R14, -12583039 ;  /* 0xcb40007f0e197421 */ /* 0x000fe20000000000 */
[-C--:B------:R-:W-:Y:S01]  /*0600*/  FFMA.RM R22, R22, R21.reuse, 12582913 ;  /* 0x4b40000116167423 */ /* 0x080fe20000004015 */
[----:B0-----:R-:W-:Y:S02]  /*0610*/  FFMA.SAT R16, R6, R20, 0.5 ;  /* 0x3f00000006107423 */ /* 0x001fe40000002014 */
[----:B------:R-:W-:Y:S01]  /*0620*/  FFMA R25, R4, 1.4426950216293334961, -R25 ;  /* 0x3fb8aa3b04197823 */ /* 0x000fe20000000819 */
[----:B------:R-:W0:Y:S01]  /*0630*/  MUFU.EX2 R26, R26 ;  /* 0x0000001a001a7308 */ /* 0x000e220000000800 */
[----:B------:R-:W-:Y:S02]  /*0640*/  FFMA.RM R16, R16, R21, 12582913 ;  /* 0x4b40000110107423 */ /* 0x000fe40000004015 */
[----:B------:R-:W-:Y:S01]  /*0650*/  FFMA R24, R4, 1.925963033500011079e-08, R25 ;  /* 0x32a5706004187823 */ /* 0x000fe20000000019 */
[----:B------:R-:W-:Y:S01]  /*0660*/  FADD R25, R22, -12583039 ;  /* 0xcb40007f16197421 */ /* 0x000fe20000000000 */
[----:B-1----:R-:W-:Y:S01]  /*0670*/  FMUL R4, R10, R5 ;  /* 0x000000050a047220 */ /* 0x002fe20000400000 */
[----:B------:R-:W-:Y:S01]  /*0680*/  FADD R10, R16, -12583039 ;  /* 0xcb40007f100a7421 */ /* 0x000fe20000000000 */
[----:B------:R-:W-:Y:S01]  /*0690*/  SHF.L.U32 R22, R22, 0x17, RZ ;  /* 0x0000001716167819 */ /* 0x000fe200000006ff */
[----:B------:R1:W2:Y:S01]  /*06a0*/  MUFU.EX2 R5, R28 ;  /* 0x0000001c00057308 */ /* 0x0002a20000000800 */
[----:B------:R-:W-:-:S04]  /*06b0*/  FFMA R25, R8, 1.4426950216293334961, -R25 ;  /* 0x3fb8aa3b08197823 */ /* 0x000fc80000000819 */
[----:B------:R-:W-:Y:S01]  /*06c0*/  FFMA R25, R8, 1.925963033500011079e-08, R25 ;  /* 0x32a5706008197823 */ /* 0x000fe20000000019 */
[----:B------:R-:W-:Y:S01]  /*06d0*/  SHF.L.U32 R8, R23, 0x17, RZ ;  /* 0x0000001717087819 */ /* 0x000fe200000006ff */
[C---:B------:R-:W-:Y:S01]  /*06e0*/  FFMA R23, R6.reuse, 1.4426950216293334961, -R10 ;  /* 0x3fb8aa3b06177823 */ /* 0x040fe2000000080a */
[-C--:B------:R-:W-:Y:S01]  /*06f0*/  FFMA.SAT R10, R7, R20.reuse, 0.5 ;  /* 0x3f000000070a7423 */ /* 0x080fe20000002014 */
[----:B------:R-:W3:Y:S01]  /*0700*/  MUFU.EX2 R24, R24 ;  /* 0x0000001800187308 */ /* 0x000ee20000000800 */
[----:B-1----:R-:W-:Y:S01]  /*0710*/  FFMA.SAT R28, R13, R20, 0.5 ;  /* 0x3f0000000d1c7423 */ /* 0x002fe20000002014 */
[----:B------:R-:W-:Y:S01]  /*0720*/  FFMA R23, R6, 1.925963033500011079e-08, R23 ;  /* 0x32a5706006177823 */ /* 0x000fe20000000017 */
[----:B------:R-:W-:Y:S01]  /*0730*/  FFMA.RM R10, R10, R21, 12582913 ;  /* 0x4b4000010a0a7423 */ /* 0x000fe20000004015 */
[----:B0-----:R-:W-:-:S03]  /*0740*/  FMUL R6, R8, R26 ;  /* 0x0000001a08067220 */ /* 0x001fc60000400000 */
[----:B------:R-:W-:Y:S01]  /*0750*/  FADD R8, R10, -12583039 ;  /* 0xcb40007f0a087421 */ /* 0x000fe20000000000 */
[----:B--2---:R-:W-:Y:S01]  /*0760*/  FMUL R5, R12, R5 ;  /* 0x000000050c057220 */ /* 0x004fe20000400000 */
[----:B------:R-:W-:Y:S01]  /*0770*/  FFMA.SAT R12, R11, R20, 0.5 ;  /* 0x3f0000000b0c7423 */ /* 0x000fe20000002014 */
[----:B------:R-:W-:Y:S01]  /*0780*/  MUFU.EX2 R23, R23 ;  /* 0x0000001700177308 */ /* 0x000fe20000000800 */
[C---:B------:R-:W-:Y:S02]  /*0790*/  FFMA R8, R7.reuse, 1.4426950216293334961, -R8 ;  /* 0x3fb8aa3b07087823 */ /* 0x040fe40000000808 */
[----:B------:R-:W-:Y:S02]  /*07a0*/  FFMA.RM R12, R12, R21, 12582913 ;  /* 0x4b4000010c0c7423 */ /* 0x000fe40000004015 */
[----:B------:R-:W-:Y:S01]  /*07b0*/  FFMA R26, R7, 1.925963033500011079e-08, R8 ;  /* 0x32a57060071a7823 */ /* 0x000fe20000000008 */
[----:B------:R-:W-:Y:S01]  /*07c0*/  SHF.L.U32 R7, R14, 0x17, RZ ;  /* 0x000000170e077819 */ /* 0x000fe200000006ff */
[C---:B------:R-:W-:Y:S01]  /*07d0*/  FADD R14, R12.reuse, -12583039 ;  /* 0xcb40007f0c0e7421 */ /* 0x040fe20000000000 */
[----:B------:R-:W0:Y:S01]  /*07e0*/  MUFU.EX2 R8, R25 ;  /* 0x0000001900087308 */ /* 0x000e220000000800 */
[----:B------:R-:W-:-:S02]  /*07f0*/  SHF.L.U32 R12, R12, 0x17, RZ ;  /* 0x000000170c0c7819 */ /* 0x000fc400000006ff */
[----:B------:R-:W-:Y:S01]  /*0800*/  FFMA R14, R11, 1.4426950216293334961, -R14 ;  /* 0x3fb8aa3b0b0e7823 */ /* 0x000fe2000000080e */
[----:B---3--:R-:W-:-:S03]  /*0810*/  FMUL R7, R7, R24 ;  /* 0x0000001807077220 */ /* 0x008fc60000400000 */
[----:B------:R-:W-:Y:S01]  /*0820*/  FFMA R24, R11, 1.925963033500011079e-08, R14 ;  /* 0x32a570600b187823 */ /* 0x000fe2000000000e */
[----:B------:R-:W-:Y:S01]  /*0830*/  FFMA.SAT R14, R9, R20, 0.5 ;  /* 0x3f000000090e7423 */ /* 0x000fe20000002014 */
[----:B------:R-:W1:Y:S01]  /*0840*/  MUFU.EX2 R26, R26 ;  /* 0x0000001a001a7308 */ /* 0x000e620000000800 */
[----:B------:R-:W-:Y:S01]  /*0850*/  SHF.L.U32 R11, R10, 0x17, RZ ;  /* 0x000000170a0b7819 */ /* 0x000fe200000006ff */
[----:B------:R2:W-:Y:S01]  /*0860*/  STS.128 [R2], R4 ;  /* 0x0000000402007388 */ /* 0x0005e20000000c00 */
[----:B------:R-:W-:Y:S01]  /*0870*/  FFMA.RM R14, R14, R21, 12582913 ;  /* 0x4b4000010e0e7423 */ /* 0x000fe20000004015 */
[----:B0-----:R-:W-:-:S03]  /*0880*/  FMUL R8, R22, R8 ;  /* 0x0000000816087220 */ /* 0x001fc60000400000 */
[----:B------:R-:W-:-:S04]  /*0890*/  FADD R22, R14, -12583039 ;  /* 0xcb40007f0e167421 */ /* 0x000fc80000000000 */
[----:B------:R-:W-:-:S04]  /*08a0*/  FFMA R22, R9, 1.4426950216293334961, -R22 ;  /* 0x3fb8aa3b09167823 */ /* 0x000fc80000000816 */
[----:B------:R-:W-:Y:S01]  /*08b0*/  FFMA R25, R9, 1.925963033500011079e-08, R22 ;  /* 0x32a5706009197823 */ /* 0x000fe20000000016 */
[----:B------:R-:W-:Y:S01]  /*08c0*/  SHF.L.U32 R22, R16, 0x17, RZ ;  /* 0x0000001710167819 */ /* 0x000fe200000006ff */
[----:B------:R-:W-:Y:S01]  /*08d0*/  FFMA.RM R16, R28, R21, 12582913 ;  /* 0x4b4000011c107423 */ /* 0x000fe20000004015 */
[----:B-1----:R-:W-:Y:S02]  /*08e0*/  FMUL R10, R11, R26 ;  /* 0x0000001a0b0a7220 */ /* 0x002fe40000400000 */
[----:B------:R0:W1:Y:S01]  /*08f0*/  MUFU.EX2 R11, R24 ;  /* 0x00000018000b7308 */ /* 0x0000620000000800 */
[----:B------:R-:W-:Y:S01]  /*0900*/  FMUL R9, R22, R23 ;  /* 0x0000001716097220 */ /* 0x000fe20000400000 */
[----:B------:R-:W-:-:S04]  /*0910*/  FADD R22, R16, -12583039 ;  /* 0xcb40007f10167421 */ /* 0x000fc80000000000 */
[----:B------:R-:W-:Y:S02]  /*0920*/  FFMA R22, R13, 1.4426950216293334961, -R22 ;  /* 0x3fb8aa3b0d167823 */ /* 0x000fe40000000816 */
[----:B------:R-:W3:Y:S01]  /*0930*/  MUFU.EX2 R25, R25 ;  /* 0x0000001900197308 */ /* 0x000ee20000000800 */
[-C--:B0-----:R-:W-:Y:S01]  /*0940*/  FFMA.SAT R24, R29, R20.reuse, 0.5 ;  /* 0x3f0000001d187423 */ /* 0x081fe20000002014 */
[----:B------:R-:W-:Y:S01]  /*0950*/  FFMA R23, R13, 1.925963033500011079e-08, R22 ;  /* 0x32a570600d177823 */ /* 0x000fe20000000016 */
[CC--:B------:R-:W-:Y:S02]  /*0960*/  FFMA.SAT R22, R27.reuse, R20.reuse, 0.5 ;  /* 0x3f0000001b167423 */ /* 0x0c0fe40000002014 */
[-C--:B------:R-:W-:Y:S02]  /*0970*/  FFMA.RM R24, R24, R21.reuse, 12582913 ;  /* 0x4b40000118187423 */ /* 0x080fe40000004015 */
[----:B------:R-:W-:Y:S01]  /*0980*/  FFMA.RM R22, R22, R21, 12582913 ;  /* 0x4b40000116167423 */ /* 0x000fe20000004015 */
[----:B------:R-:W0:Y:S01]  /*0990*/  MUFU.EX2 R13, R23 ;  /* 0x00000017000d7308 */ /* 0x000e220000000800 */
[----:B-1----:R-:W-:Y:S01]  /*09a0*/  FMUL R11, R12, R11 ;  /* 0x0000000b0c0b7220 */ /* 0x002fe20000400000 */
[----:B------:R-:W-:Y:S01]  /*09b0*/  SHF.L.U32 R12, R14, 0x17, RZ ;  /* 0x000000170e0c7819 */ /* 0x000fe200000006ff */
[----:B------:R-:W-:Y:S01]  /*09c0*/  FADD R26, R22, -12583039 ;  /* 0xcb40007f161a7421 */ /* 0x000fe20000000000 */
[----:B------:R-:W-:Y:S01]  /*09d0*/  FADD R14, R24, -12583039 ;  /* 0xcb40007f180e7421 */ /* 0x000fe20000000000 */
[----:B------:R-:W-:Y:S01]  /*09e0*/  SHF.L.U32 R22, R22, 0x17, RZ ;  /* 0x0000001716167819 */ /* 0x000fe200000006ff */
[----:B------:R2:W-:Y:S01]  /*09f0*/  STS.128 [R2+0x10], R8 ;  /* 0x0000100802007388 */ /* 0x0005e20000000c00 */
[----:B------:R-:W-:Y:S01]  /*0a00*/  FFMA R26, R27, 1.4426950216293334961, -R26 ;  /* 0x3fb8aa3b1b1a7823 */ /* 0x000fe2000000081a */
[----:B------:R-:W-:Y:S01]  /*0a10*/  FFMA R14, R29, 1.4426950216293334961, -R14 ;  /* 0x3fb8aa3b1d0e7823 */ /* 0x000fe2000000080e */
[----:B---3--:R-:W-:Y:S01]  /*0a20*/  FMUL R12, R12, R25 ;  /* 0x000000190c0c7220 */ /* 0x008fe20000400000 */
[----:B------:R-:W-:Y:S01]  /*0a30*/  SHF.L.U32 R24, R24, 0x17, RZ ;  /* 0x0000001718187819 */ /* 0x000fe200000006ff */
[----:B------:R-:W-:Y:S01]  /*0a40*/  FFMA R27, R27, 1.925963033500011079e-08, R26 ;  /* 0x32a570601b1b7823 */ /* 0x000fe2000000001a */
[----:B------:R-:W-:Y:S01]  /*0a50*/  FFMA.SAT R26, R15, R20, 0.5 ;  /* 0x3f0000000f1a7423 */ /* 0x000fe20000002014 */
[----:B------:R-:W-:Y:S01]  /*0a60*/  FFMA R29, R29, 1.925963033500011079e-08, R14 ;  /* 0x32a570601d1d7823 */ /* 0x000fe2000000000e */
[----:B------:R-:W-:-:S02]  /*0a70*/  SHF.L.U32 R14, R16, 0x17, RZ ;  /* 0x00000017100e7819 */ /* 0x000fc400000006ff */
[----:B------:R-:W-:-:S03]  /*0a80*/  FFMA.RM R26, R26, R21, 12582913 ;  /* 0x4b4000011a1a7423 */ /* 0x000fc60000004015 */
[----:B0-----:R-:W-:Y:S01]  /*0a90*/  FMUL R13, R14, R13 ;  /* 0x0000000d0e0d7220 */ /* 0x001fe20000400000 */
[C---:B------:R-:W-:Y:S01]  /*0aa0*/  FADD R28, R26.reuse, -12583039 ;  /* 0xcb40007f1a1c7421 */ /* 0x040fe20000000000 */
[----:B------:R-:W-:Y:S01]  /*0ab0*/  MUFU.EX2 R29, R29 ;  /* 0x0000001d001d7308 */ /* 0x000fe20000000800 */
[----:B------:R-:W-:Y:S02]  /*0ac0*/  SHF.L.U32 R26, R26, 0x17, RZ ;  /* 0x000000171a1a7819 */ /* 0x000fe400000006ff */
[----:B------:R-:W-:-:S04]  /*0ad0*/  FFMA R28, R15, 1.4426950216293334961, -R28 ;  /* 0x3fb8aa3b0f1c7823 */ /* 0x000fc8000000081c */
[----:B------:R-:W-:Y:S01]  /*0ae0*/  FFMA R15, R15, 1.925963033500011079e-08, R28 ;  /* 0x32a570600f0f7823 */ /* 0x000fe2000000001c */
[----:B------:R-:W-:-:S04]  /*0af0*/  FFMA.SAT R28, R17, R20, 0.5 ;  /* 0x3f000000111c7423 */ /* 0x000fc80000002014 */
[----:B------:R-:W-:Y:S01]  /*0b00*/  FFMA.RM R16, R28, R21, 12582913 ;  /* 0x4b4000011c107423 */ /* 0x000fe20000004015 */
[----:B------:R-:W0:Y:S03]  /*0b10*/  MUFU.EX2 R15, R15 ;  /* 0x0000000f000f7308 */ /* 0x000e260000000800 */
[----:B------:R-:W-:-:S04]  /*0b20*/  FADD R14, R16, -12583039 ;  /* 0xcb40007f100e7421 */ /* 0x000fc80000000000 */
[----:B------:R-:W-:-:S04]  /*0b30*/  FFMA R14, R17, 1.4426950216293334961, -R14 ;  /* 0x3fb8aa3b110e7823 */ /* 0x000fc8000000080e */
[----:B------:R-:W-:Y:S01]  /*0b40*/  FFMA R25, R17, 1.925963033500011079e-08, R14 ;  /* 0x32a5706011197823 */ /* 0x000fe2000000000e */
[-C--:B------:R-:W-:Y:S01]  /*0b50*/  FFMA.SAT R14, R18, R20.reuse, 0.5 ;  /* 0x3f000000120e7423 */ /* 0x080fe20000002014 */
[----:B------:R-:W-:-:S03]  /*0b60*/  FFMA.SAT R20, R19, R20, 0.5 ;  /* 0x3f00000013147423 */ /* 0x000fc60000002014 */
[-C--:B------:R-:W-:Y:S01]  /*0b70*/  FFMA.RM R17, R14, R21.reuse, 12582913 ;  /* 0x4b4000010e117423 */ /* 0x080fe20000004015 */
[----:B------:R-:W-:Y:S01]  /*0b80*/  FFMA.RM R21, R20, R21, 12582913 ;  /* 0x4b40000114157423 */ /* 0x000fe20000004015 */
[----:B------:R-:W-:Y:S01]  /*0b90*/  FADD R20, RZ, R4 ;  /* 0x00000004ff147221 */ /* 0x000fe20000000000 */
[----:B------:R-:W-:Y:S01]  /*0ba0*/  MUFU.EX2 R25, R25 ;  /* 0x0000001900197308 */ /* 0x000fe20000000800 */
[----:B------:R-:W-:Y:S01]  /*0bb0*/  FADD R23, R17, -12583039 ;  /* 0xcb40007f11177421 */ /* 0x000fe20000000000 */
[----:B------:R-:W-:Y:S01]  /*0bc0*/  FADD R14, R21, -12583039 ;  /* 0xcb40007f150e7421 */ /* 0x000fe20000000000 */
[----:B0-----:R-:W-:Y:S02]  /*0bd0*/  FMUL R15, R26, R15 ;  /* 0x0000000f1a0f7220 */ /* 0x001fe40000400000 */
[----:B------:R-:W-:Y:S01]  /*0be0*/  FFMA R23, R18, 1.4426950216293334961, -R23 ;  /* 0x3fb8aa3b12177823 */ /* 0x000fe20000000817 */
[----:B------:R-:W-:-:S03]  /*0bf0*/  FFMA R14, R19, 1.4426950216293334961, -R14 ;  /* 0x3fb8aa3b130e7823 */ /* 0x000fc6000000080e */
[----:B------:R-:W-:Y:S01]  /*0c00*/  FFMA R18, R18, 1.925963033500011079e-08, R23 ;  /* 0x32a5706012127823 */ /* 0x000fe20000000017 */
[----:B------:R-:W-:Y:S01]  /*0c10*/  FADD R23, R20, R5 ;  /* 0x0000000514177221 */ /* 0x000fe20000000000 */
[----:B------:R-:W-:Y:S02]  /*0c20*/  FFMA R19, R19, 1.925963033500011079e-08, R14 ;  /* 0x32a5706013137823 */ /* 0x000fe4000000000e */
[----:B------:R0:W1:Y:S01]  /*0c30*/  MUFU.EX2 R14, R27 ;  /* 0x0000001b000e7308 */ /* 0x0000620000000800 */
[----:B------:R-:W-:-:S04]  /*0c40*/  FADD R20, R23, R6 ;  /* 0x0000000617147221 */ /* 0x000fc80000000000 */
[----:B------:R-:W-:-:S03]  /*0c50*/  FADD R23, R20, R7 ;  /* 0x0000000714177221 */ /* 0x000fc60000000000 */
[----:B------:R-:W3:Y:S01]  /*0c60*/  MUFU.EX2 R18, R18 ;  /* 0x0000001200127308 */ /* 0x000ee20000000800 */
[----:B------:R-:W-:Y:S01]  /*0c70*/  FADD R20, R23, R8 ;  /* 0x0000000817147221 */ /* 0x000fe20000000000 */
[----:B0-----:R-:W-:-:S03]  /*0c80*/  SHF.L.U32 R27, R17, 0x17, RZ ;  /* 0x00000017111b7819 */ /* 0x001fc600000006ff */
[----:B------:R-:W-:-:S03]  /*0c90*/  FADD R23, R20, R9 ;  /* 0x0000000914177221 */ /* 0x000fc60000000000 */
[----:B------:R-:W0:Y:S01]  /*0ca0*/  MUFU.EX2 R19, R19 ;  /* 0x0000001300137308 */ /* 0x000e220000000800 */
[----:B------:R-:W-:Y:S01]  /*0cb0*/  FADD R20, R23, R10 ;  /* 0x0000000a17147221 */ /* 0x000fe20000000000 */
[----:B-1----:R-:W-:Y:S01]  /*0cc0*/  FMUL R14, R22, R14 ;  /* 0x0000000e160e7220 */ /* 0x002fe20000400000 */
[----:B------:R-:W-:Y:S01]  /*0cd0*/  SHF.L.U32 R22, R16, 0x17, RZ ;  /* 0x0000001710167819 */ /* 0x000fe200000006ff */
[----:B------:R-:W-:Y:S01]  /*0ce0*/  FMUL R16, R24, R29 ;  /* 0x0000001d18107220 */ /* 0x000fe20000400000 */
[----:B------:R-:W-:Y:S02]  /*0cf0*/  FADD R23, R20, R11 ;  /* 0x0000000b14177221 */ /* 0x000fe40000000000 */
[----:B------:R2:W-:Y:S01]  /*0d00*/  STS.128 [R2+0x20], R12 ;  /* 0x0000200c02007388 */ /* 0x0005e20000000c00 */
[----:B------:R-:W-:Y:S01]  /*0d10*/  FMUL R17, R22, R25 ;  /* 0x0000001916117220 */ /* 0x000fe20000400000 */
[----:B------:R-:W-:Y:S01]  /*0d20*/  FADD R20, R23, R12 ;  /* 0x0000000c17147221 */ /* 0x000fe20000000000 */
[----:B------:R-:W-:Y:S01]  /*0d30*/  SHF.L.U32 R22, R21, 0x17, RZ ;  /* 0x0000001715167819 */ /* 0x000fe200000006ff */
[----:B---3--:R-:W-:-:S02]  /*0d40*/  FMUL R18, R27, R18 ;  /* 0x000000121b127220 */ /* 0x008fc40000400000 */
[----:B------:R-:W-:-:S04]  /*0d50*/  FADD R23, R20, R13 ;  /* 0x0000000d14177221 */ /* 0x000fc80000000000 */
[----:B------:R-:W-:Y:S01]  /*0d60*/  FADD R20, R23, R14 ;  /* 0x0000000e17147221 */ /* 0x000fe20000000000 */
[----:B0-----:R-:W-:-:S03]  /*0d70*/  FMUL R19, R22, R19 ;  /* 0x0000001316137220 */ /* 0x001fc60000400000 */
[----:B------:R-:W-:Y:S02]  /*0d80*/  FADD R23, R20, R15 ;  /* 0x0000000f14177221 */ /* 0x000fe40000000000 */
[----:B------:R2:W-:Y:S02]  /*0d90*/  STS.128 [R2+0x30], R16 ;  /* 0x0000301002007388 */ /* 0x0005e40000000c00 */
[----:B------:R-:W-:-:S04]  /*0da0*/  FADD R20, R23, R16 ;  /* 0x0000001017147221 */ /* 0x000fc80000000000 */
[----:B------:R-:W-:-:S04]  /*0db0*/  FADD R21, R20, R17 ;  /* 0x0000001114157221 */ /* 0x000fc80000000000 */
[----:B------:R-:W-:-:S04]  /*0dc0*/  FADD R20, R21, R18 ;  /* 0x0000001215147221 */ /* 0x000fc80000000000 */
[----:B------:R-:W-:-:S04]  /*0dd0*/  FADD R20, R20, R19 ;  /* 0x0000001314147221 */ /* 0x000fc80000000000 */
[----:B------:R-:W-:-:S05]  /*0de0*/  FADD R23, R20, 9.9999997171806853657e-10 ;  /* 0x3089705f14177421 */ /* 0x000fca0000000000 */
[----:B------:R-:W-:-:S04]  /*0df0*/  IADD3 R20, PT, PT, R23, 0x1800000, RZ ;  /* 0x0180000017147810 */ /* 0x000fc80007ffe0ff */
[----:B------:R-:W-:-:S04]  /*0e00*/  LOP3.LUT R20, R20, 0x7f800000, RZ, 0xc0, !PT ;  /* 0x7f80000014147812 */ /* 0x000fc800078ec0ff */
[----:B------:R-:W-:-:S13]  /*0e10*/  ISETP.GT.U32.AND P0, PT, R20, 0x1ffffff, PT ;  /* 0x01ffffff1400780c */ /* 0x000fda0003f04070 */
[----:B--2---:R-:W-:Y:S05]  /*0e20*/  @P0 BRA `(.L_x_3) ;  /* 0x0000000000100947 */ /* 0x004fea0003800000 */
[----:B------:R-:W-:-:S07]  /*0e30*/  MOV R22, 0xe50 ;  /* 0x00000e5000167802 */ /* 0x000fce0000000f00 */
[----:B------:R-:W-:Y:S05]  /*0e40*/  CALL.REL.NOINC `($__internal_0_$__cuda_sm20_rcp_rn_f32_slowpath) ;  /* 0x00000004006c7944 */ /* 0x000fea0003c00000 */
[----:B------:R-:W-:Y:S01]  /*0e50*/  MOV R2, R21 ;  /* 0x0000001500027202 */ /* 0x000fe20000000f00 */
[----:B------:R-:W-:Y:S06]  /*0e60*/  BRA `(.L_x_4) ;  /* 0x0000000000107947 */ /* 0x000fec0003800000 */
.L_x_3:
[----:B------:R-:W0:Y:S02]  /*0e70*/  MUFU.RCP R2, R23 ;  /* 0x0000001700027308 */ /* 0x000e240000001000 */
[----:B0-----:R-:W-:-:S04]  /*0e80*/  FFMA R20, R23, R2, -1 ;  /* 0xbf80000017147423 */ /* 0x001fc80000000002 */
[----:B------:R-:W-:-:S04]  /*0e90*/  FADD.FTZ R21, -R20, -RZ ;  /* 0x800000ff14157221 */ /* 0x000fc80000010100 */
[----:B------:R-:W-:-:S07]  /*0ea0*/  FFMA R2, R2, R21, R2 ;  /* 0x0000001502027223 */ /* 0x000fce0000000002 */
.L_x_4:
[----:B------:R-:W-:Y:S05]  /*0eb0*/  BSYNC.RECONVERGENT B1 ;  /* 0x0000000000017941 */ /* 0x000fea0003800200 */
.L_x_2:
[----:B------:R-:W0:Y:S01]  /*0ec0*/  S2UR UR7, SR_CgaCtaId ;  /* 0x00000000000779c3 */ /* 0x000e220000008800 */
[----:B------:R-:W-:Y:S01]  /*0ed0*/  UMOV UR6, 0x400 ;  /* 0x0000040000067882 */ /* 0x000fe20000000000 */
[-C--:B------:R-:W-:Y:S01]  /*0ee0*/  FMUL R4, R4, R2.reuse ;  /* 0x0000000204047220 */ /* 0x080fe20000400000 */
[----:B------:R-:W-:Y:S01]  /*0ef0*/  MOV R20, UR6 ;  /* 0x0000000600147c02 */ /* 0x000fe20008000f00 */
[-C--:B------:R-:W-:Y:S01]  /*0f00*/  FMUL R5, R5, R2.reuse ;  /* 0x0000000205057220 */ /* 0x080fe20000400000 */
[-C--:B------:R-:W-:Y:S01]  /*0f10*/  FMUL R6, R6, R2.reuse ;  /* 0x0000000206067220 */ /* 0x080fe20000400000 */
[-C--:B------:R-:W-:Y:S01]  /*0f20*/  FMUL R7, R7, R2.reuse ;  /* 0x0000000207077220 */ /* 0x080fe20000400000 */
[----:B------:R-:W-:Y:S01]  /*0f30*/  IADD3 R22, PT, PT, R20, 0x400, RZ ;  /* 0x0000040014167810 */ /* 0x000fe20007ffe0ff */
[-C--:B------:R-:W-:Y:S01]  /*0f40*/  FMUL R8, R8, R2.reuse ;  /* 0x0000000208087220 */ /* 0x080fe20000400000 */
        /* <DEDUP_REMOVED lines=10> */
[----:B------:R-:W-:Y:S01]  /*0ff0*/  FMUL R19, R19, R2 ;  /* 0x0000000213137220 */ /* 0x000fe20000400000 */
[----:B0-----:R-:W-:-:S04]  /*1000*/  MOV R21, UR7 ;  /* 0x0000000700157c02 */ /* 0x001fc80008000f00 */
[----:B------:R-:W-:-:S04]  /*1010*/  LEA R22, R21, R22, 0x18 ;  /* 0x0000001615167211 */ /* 0x000fc800078ec0ff */
[----:B------:R-:W-:-:S05]  /*1020*/  LEA R22, R3, R22, 0x6 ;  /* 0x0000001603167211 */ /* 0x000fca00078e30ff */
[----:B------:R1:W-:Y:S04]  /*1030*/  STS.128 [R22], R4 ;  /* 0x0000000416007388 */ /* 0x0003e80000000c00 */
[----:B------:R1:W-:Y:S04]  /*1040*/  STS.128 [R22+0x10], R8 ;  /* 0x0000100816007388 */ /* 0x0003e80000000c00 */
[----:B------:R1:W-:Y:S04]  /*1050*/  STS.128 [R22+0x20], R12 ;  /* 0x0000200c16007388 */ /* 0x0003e80000000c00 */
[----:B------:R1:W-:Y:S02]  /*1060*/  STS.128 [R22+0x30], R16 ;  /* 0x0000301016007388 */ /* 0x0003e40000000c00 */
.L_x_1:
[----:B------:R-:W-:Y:S05]  /*1070*/  BSYNC.RECONVERGENT B0 ;  /* 0x0000000000007941 */ /* 0x000fea0003800200 */
.L_x_0:
[----:B------:R-:W-:Y:S01]  /*1080*/  BAR.SYNC.DEFER_BLOCKING 0x0 ;  /* 0x0000000000007b1d */ /* 0x000fe20000010000 */
[C---:B0-----:R-:W-:Y:S02]  /*1090*/  IADD3 R2, PT, PT, R20.reuse, 0x400, RZ ;  /* 0x0000040014027810 */ /* 0x041fe40007ffe0ff */
[----:B------:R-:W-:Y:S02]  /*10a0*/  IADD3 R20, PT, PT, R20, 0x800, RZ ;  /* 0x0000080014147810 */ /* 0x000fe40007ffe0ff */
[C---:B------:R-:W-:Y:S01]  /*10b0*/  LEA R2, R21.reuse, R2, 0x18 ;  /* 0x0000000215027211 */ /* 0x040fe200078ec0ff */
[----:B------:R-:W-:Y:S01]  /*10c0*/  BSSY.RECONVERGENT B0, `(.L_x_5) ;  /* 0x000000c000007945 */ /* 0x000fe20003800200 */
[----:B------:R-:W-:Y:S02]  /*10d0*/  LEA R20, R21, R20, 0x18 ;  /* 0x0000001415147211 */ /* 0x000fe400078ec0ff */
[C---:B-1----:R-:W-:Y:S02]  /*10e0*/  LEA R4, R3.reuse, R2, 0x2 ;  /* 0x0000000203047211 */ /* 0x042fe400078e10ff */
[----:B------:R-:W-:-:S07]  /*10f0*/  LEA R2, R3, R20, 0x1 ;  /* 0x0000001403027211 */ /* 0x000fce00078e08ff */
.L_x_6:
[----:B------:R0:W1:Y:S01]  /*1100*/  LDS R5, [R4] ;  /* 0x0000000004057984 */ /* 0x0000620000000800 */
[C---:B------:R-:W-:Y:S02]  /*1110*/  ISETP.GE.U32.AND P0, PT, R3.reuse, 0xe0, PT ;  /* 0x000000e00300780c */ /* 0x040fe40003f06070 */
[----:B------:R-:W-:Y:S02]  /*1120*/  IADD3 R3, PT, PT, R3, 0x20, RZ ;  /* 0x0000002003037810 */ /* 0x000fe40007ffe0ff */
[----:B0-----:R-:W-:Y:S02]  /*1130*/  IADD3 R4, PT, PT, R4, 0x80, RZ ;  /* 0x0000008004047810 */ /* 0x001fe40007ffe0ff */
[----:B-1----:R-:W-:-:S05]  /*1140*/  F2FP.F16.F32.PACK_AB R5, RZ, R5 ;  /* 0x00000005ff05723e */ /* 0x002fca00000000ff */
[----:B------:R0:W-:Y:S02]  /*1150*/  STS.U16 [R2], R5 ;  /* 0x0000000502007388 */ /* 0x0001e40000000400 */
[----:B0-----:R-:W-:Y:S01]  /*1160*/  IADD3 R2, PT, PT, R2, 0x40, RZ ;  /* 0x0000004002027810 */ /* 0x001fe20007ffe0ff */
[----:B------:R-:W-:Y:S06]  /*1170*/  @!P0 BRA `(.L_x_6) ;  /* 0xfffffffc00e08947 */ /* 0x000fec000383ffff */
[----:B------:R-:W-:Y:S05]  /*1180*/  BSYNC.RECONVERGENT B0 ;  /* 0x0000000000007941 */ /* 0x000fea0003800200 */
.L_x_5:
[----:B------:R-:W0:Y:S01]  /*1190*/  S2R R6, SR_LANEID ;  /* 0x0000000000067919 */ /* 0x000e220000000000 */
[----:B------:R-:W1:Y:S01]  /*11a0*/  LDCU.64 UR6, c[0x0][0x390] ;  /* 0x00007200ff0677ac */ /* 0x000e620008000a00 */
[----:B------:R-:W-:Y:S02]  /*11b0*/  MOV R3, RZ ;  /* 0x000000ff00037202 */ /* 0x000fe40000000f00 */
[----:B0-----:R-:W-:Y:S02]  /*11c0*/  LOP3.LUT R2, R6, 0x3, RZ, 0xc0, !PT ;  /* 0x0000000306027812 */ /* 0x001fe400078ec0ff */
[----:B------:R-:W-:-:S05]  /*11d0*/  SHF.R.U32.HI R5, RZ, 0x2, R6 ;  /* 0x00000002ff057819 */ /* 0x000fca0000011606 */
[----:B------:R-:W-:Y:S01]  /*11e0*/  IMAD.WIDE.U32 R2, R5, 0x8, R2 ;  /* 0x0000000805027825 */ /* 0x000fe200078e0002 */
[----:B------:R-:W-:Y:S02]  /*11f0*/  BAR.SYNC.DEFER_BLOCKING 0x0 ;  /* 0x0000000000007b1d */ /* 0x000fe40000010000 */
[----:B-1----:R-:W-:-:S04]  /*1200*/  LEA R8, P0, R2, UR6, 0x2 ;  /* 0x0000000602087c11 */ /* 0x002fc8000f8010ff */
[----:B------:R-:W-:-:S05]  /*1210*/  LEA.HI.X R9, R2, UR7, R3, 0x2, P0 ;  /* 0x0000000702097c11 */ /* 0x000fca00080f1403 */
[----:B------:R-:W2:Y:S04]  /*1220*/  LDG.E R12, desc[UR4][R8.64] ;  /* 0x00000004080c7981 */ /* 0x000ea8000c1e1900 */
[----:B------:R-:W3:Y:S04]  /*1230*/  LDG.E R13, desc[UR4][R8.64+0x100] ;  /* 0x00010004080d7981 */ /* 0x000ee8000c1e1900 */
[----:B------:R-:W4:Y:S04]  /*1240*/  LDG.E R14, desc[UR4][R8.64+0x10] ;  /* 0x00001004080e7981 */ /* 0x000f28000c1e1900 */
[----:B------:R-:W5:Y:S01]  /*1250*/  LDG.E R15, desc[UR4][R8.64+0x110] ;  /* 0x00011004080f7981 */ /* 0x000f62000c1e1900 */
[----:B------:R-:W-:-:S02]  /*1260*/  SHF.R.U32.HI R4, RZ, 0x3, R6 ;  /* 0x00000003ff047819 */ /* 0x000fc40000011606 */
[----:B------:R-:W-:Y:S02]  /*1270*/  LOP3.LUT R5, R6, 0x7, RZ, 0xc0, !PT ;  /* 0x0000000706057812 */ /* 0x000fe400078ec0ff */
[----:B------:R-:W-:Y:S02]  /*1280*/  SHF.L.U32 R10, R4, 0x3, RZ ;  /* 0x00000003040a7819 */ /* 0x000fe400000006ff */
[----:B------:R-:W-:Y:S02]  /*1290*/  SHF.R.U32.HI R4, RZ, 0x4, R6 ;  /* 0x00000004ff047819 */ /* 0x000fe40000011606 */
[----:B------:R-:W-:Y:S02]  /*12a0*/  LOP3.LUT R5, R10, 0x8, R5, 0xe2, !PT ;  /* 0x000000080a057812 */ /* 0x000fe400078ee205 */
[----:B------:R-:W-:Y:S02]  /*12b0*/  SHF.L.U32 R4, R4, 0x3, RZ ;  /* 0x0000000304047819 */ /* 0x000fe400000006ff */
[----:B------:R-:W-:-:S02]  /*12c0*/  ISETP.NE.AND P0, PT, R0, RZ, PT ;  /* 0x000000ff0000720c */ /* 0x000fc40003f05270 */
[----:B------:R-:W-:-:S04]  /*12d0*/  LEA R5, R5, R4, 0x4 ;  /* 0x0000000405057211 */ /* 0x000fc800078e20ff */
[----:B------:R-:W-:-:S06]  /*12e0*/  LEA R5, R5, R20, 0x1 ;  /* 0x0000001405057211 */ /* 0x000fcc00078e08ff */
[----:B------:R-:W-:Y:S04]  /*12f0*/  LDSM.16.M88.4 R4, [R5] ;  /* 0x000000000504783b */ /* 0x000fe80000000200 */
[----:B--2---:R-:W-:Y:S04]  /*1300*/  MOVM.16.MT88 R10, R12 ;  /* 0x000000000c0a723a */ /* 0x004fe80000000000 */
[----:B---3--:R-:W0:Y:S04]  /*1310*/  MOVM.16.MT88 R11, R13 ;  /* 0x000000000d0b723a */ /* 0x008e280000000000 */
[----:B----4-:R-:W-:Y:S04]  /*1320*/  MOVM.16.MT88 R14, R14 ;  /* 0x000000000e0e723a */ /* 0x010fe80000000000 */
[----:B-----5:R-:W1:Y:S01]  /*1330*/  MOVM.16.MT88 R15, R15 ;  /* 0x000000000f0f723a */ /* 0x020e620000000000 */
[C---:B0-----:R-:W-:Y:S08]  /*1340*/  HMMA.16816.F32 R8, R4.reuse, R10, RZ ;  /* 0x0000000a0408723c */ /* 0x041ff000000018ff */
[----:B-1----:R-:W-:Y:S01]  /*1350*/  HMMA.16816.F32 R16, R4, R14, RZ ;  /* 0x0000000e0410723c */ /* 0x002fe200000018ff */
[----:B------:R-:W-:-:S04]  /*1360*/  NOP ;  /* 0x0000000000007918 */ /* 0x000fc80000000000 */
[----:B------:R-:W-:-:S15]  /*1370*/  @P0 EXIT ;  /* 0x000000000000094d */ /* 0x000fde0003800000 */
[----:B------:R-:W0:Y:S02]  /*1380*/  LDCU.64 UR6, c[0x0][0x398] ;  /* 0x00007300ff0677ac */ /* 0x000e240008000a00 */
[----:B0-----:R-:W-:-:S04]  /*1390*/  LEA R4, P0, R2, UR6, 0x3 ;  /* 0x0000000602047c11 */ /* 0x001fc8000f8018ff */
[----:B------:R-:W-:-:S05]  /*13a0*/  LEA.HI.X R5, R2, UR7, R3, 0x3, P0 ;  /* 0x0000000702057c11 */ /* 0x000fca00080f1c03 */
[----:B------:R-:W-:Y:S04]  /*13b0*/  STG.E.64 desc[UR4][R4.64], R8 ;  /* 0x0000000804007986 */ /* 0x000fe8000c101b04 */
[----:B------:R-:W-:Y:S04]  /*13c0*/  STG.E.64 desc[UR4][R4.64+0x200], R10 ;  /* 0x0002000a04007986 */ /* 0x000fe8000c101b04 */
[----:B------:R-:W-:Y:S04]  /*13d0*/  STG.E.64 desc[UR4][R4.64+0x20], R16 ;  /* 0x0000201004007986 */ /* 0x000fe8000c101b04 */
[----:B------:R-:W-:Y:S01]  /*13e0*/  STG.E.64 desc[UR4][R4.64+0x220], R18 ;  /* 0x0002201204007986 */ /* 0x000fe2000c101b04 */
[----:B------:R-:W-:Y:S05]  /*13f0*/  EXIT ;  /* 0x000000000000794d */ /* 0x000fea0003800000 */
        .weak           $__internal_0_$__cuda_sm20_rcp_rn_f32_slowpath
        .type           $__internal_0_$__cuda_sm20_rcp_rn_f32_slowpath,@function
        .size           $__internal_0_$__cuda_sm20_rcp_rn_f32_slowpath,(.L_x_12 - $__internal_0_$__cuda_sm20_rcp_rn_f32_slowpath)
$__internal_0_$__cuda_sm20_rcp_rn_f32_slowpath:
[----:B------:R-:W-:Y:S01]  /*1400*/  SHF.L.U32 R20, R23, 0x1, RZ ;  /* 0x0000000117147819 */ /* 0x000fe200000006ff */
[----:B------:R-:W-:Y:S01]  /*1410*/  BSSY.RECONVERGENT B2, `(.L_x_7) ;  /* 0x0000031000027945 */ /* 0x000fe20003800200 */
[----:B------:R-:W-:Y:S02]  /*1420*/  MOV R2, R23 ;  /* 0x0000001700027202 */ /* 0x000fe40000000f00 */
[----:B------:R-:W-:-:S04]  /*1430*/  SHF.R.U32.HI R20, RZ, 0x18, R20 ;  /* 0x00000018ff147819 */ /* 0x000fc80000011614 */
[----:B------:R-:W-:-:S13]  /*1440*/  ISETP.NE.U32.AND P0, PT, R20, RZ, PT ;  /* 0x000000ff1400720c */ /* 0x000fda0003f05070 */
[----:B------:R-:W-:Y:S05]  /*1450*/  @P0 BRA `(.L_x_8) ;  /* 0x0000000000280947 */ /* 0x000fea0003800000 */
[----:B------:R-:W-:-:S04]  /*1460*/  SHF.L.U32 R20, R2, 0x1, RZ ;  /* 0x0000000102147819 */ /* 0x000fc800000006ff */
[----:B------:R-:W-:-:S13]  /*1470*/  ISETP.NE.AND P0, PT, R20, RZ, PT ;  /* 0x000000ff1400720c */ /* 0x000fda0003f05270 */
[----:B------:R-:W-:Y:S01]  /*1480*/  @P0 FFMA R23, R2, 1.84467440737095516160e+19, RZ ;  /* 0x5f80000002170823 */ /* 0x000fe200000000ff */
[----:B------:R-:W-:Y:S08]  /*1490*/  @!P0 MUFU.RCP R21, R2 ;  /* 0x0000000200158308 */ /* 0x000ff00000001000 */
[----:B------:R-:W0:Y:S02]  /*14a0*/  @P0 MUFU.RCP R20, R23 ;  /* 0x0000001700140308 */ /* 0x000e240000001000 */
[----:B0-----:R-:W-:-:S04]  /*14b0*/  @P0 FFMA R24, R23, R20, -1 ;  /* 0xbf80000017180423 */ /* 0x001fc80000000014 */
[----:B------:R-:W-:-:S04]  /*14c0*/  @P0 FADD.FTZ R25, -R24, -RZ ;  /* 0x800000ff18190221 */ /* 0x000fc80000010100 */
[----:B------:R-:W-:-:S04]  /*14d0*/  @P0 FFMA R20, R20, R25, R20 ;  /* 0x0000001914140223 */ /* 0x000fc80000000014 */
[----:B------:R-:W-:Y:S01]  /*14e0*/  @P0 FFMA R21, R20, 1.84467440737095516160e+19, RZ ;  /* 0x5f80000014150823 */ /* 0x000fe200000000ff */
[----:B------:R-:W-:Y:S06]  /*14f0*/  BRA `(.L_x_9) ;  /* 0x0000000000887947 */ /* 0x000fec0003800000 */
.L_x_8:
[----:B------:R-:W-:-:S04]  /*1500*/  IADD3 R21, PT, PT, R20, -0xfd, RZ ;  /* 0xffffff0314157810 */ /* 0x000fc80007ffe0ff */
[----:B------:R-:W-:-:S13]  /*1510*/  ISETP.GT.U32.AND P0, PT, R21, 0x1, PT ;  /* 0x000000011500780c */ /* 0x000fda0003f04070 */
[----:B------:R-:W-:Y:S05]  /*1520*/  @P0 BRA `(.L_x_10) ;  /* 0x0000000000780947 */ /* 0x000fea0003800000 */
[----:B------:R-:W-:Y:S02]  /*1530*/  LOP3.LUT R23, R2, 0x7fffff, RZ, 0xc0, !PT ;  /* 0x007fffff02177812 */ /* 0x000fe400078ec0ff */
[----:B------:R-:W-:Y:S02]  /*1540*/  MOV R28, 0x3 ;  /* 0x00000003001c7802 */ /* 0x000fe40000000f00 */
[----:B------:R-:W-:Y:S02]  /*1550*/  LOP3.LUT R23, R23, 0x3f800000, RZ, 0xfc, !PT ;  /* 0x3f80000017177812 */ /* 0x000fe400078efcff */
[----:B------:R-:W-:Y:S02]  /*1560*/  SHF.L.U32 R27, R28, R21, RZ ;  /* 0x000000151c1b7219 */ /* 0x000fe400000006ff */
[----:B------:R-:W0:Y:S02]  /*1570*/  MUFU.RCP R24, R23 ;  /* 0x0000001700187308 */ /* 0x000e240000001000 */
[----:B0-----:R-:W-:-:S04]  /*1580*/  FFMA R25, R23, R24, -1 ;  /* 0xbf80000017197423 */ /* 0x001fc80000000018 */
[----:B------:R-:W-:-:S04]  /*1590*/  FADD.FTZ R25, -R25, -RZ ;  /* 0x800000ff19197221 */ /* 0x000fc80000010100 */
[CCC-:B------:R-:W-:Y:S01]  /*15a0*/  FFMA.RM R26, R24.reuse, R25.reuse, R24.reuse ;  /* 0x00000019181a7223 */ /* 0x1c0fe20000004018 */
[----:B------:R-:W-:-:S04]  /*15b0*/  FFMA.RP R25, R24, R25, R24 ;  /* 0x0000001918197223 */ /* 0x000fc80000008018 */
[C---:B------:R-:W-:Y:S02]  /*15c0*/  LOP3.LUT R24, R26.reuse, 0x7fffff, RZ, 0xc0, !PT ;  /* 0x007fffff1a187812 */ /* 0x040fe400078ec0ff */
[----:B------:R-:W-:Y:S02]  /*15d0*/  FSETP.NEU.FTZ.AND P0, PT, R26, R25, PT ;  /* 0x000000191a00720b */ /* 0x000fe40003f1d000 */
[----:B------:R-:W-:Y:S02]  /*15e0*/  LOP3.LUT R24, R24, 0x800000, RZ, 0xfc, !PT ;  /* 0x0080000018187812 */ /* 0x000fe400078efcff */
[----:B------:R-:W-:Y:S02]  /*15f0*/  SEL R25, RZ, 0xffffffff, !P0 ;  /* 0xffffffffff197807 */ /* 0x000fe40004000000 */
[----:B------:R-:W-:Y:S02]  /*1600*/  LOP3.LUT R26, R27, R24, RZ, 0xc0, !PT ;  /* 0x000000181b1a7212 */ /* 0x000fe400078ec0ff */
[----:B------:R-:W-:-:S02]  /*1610*/  IADD3 R25, PT, PT, -R25, RZ, RZ ;  /* 0x000000ff19197210 */ /* 0x000fc40007ffe1ff */
[-C--:B------:R-:W-:Y:S02]  /*1620*/  SHF.R.U32.HI R26, RZ, R21.reuse, R26 ;  /* 0x00000015ff1a7219 */ /* 0x080fe4000001161a */
[----:B------:R-:W-:Y:S02]  /*1630*/  LOP3.LUT P1, RZ, R25, R21, R24, 0xf8, !PT ;  /* 0x0000001519ff7212 */ /* 0x000fe4000782f818 */
[C---:B------:R-:W-:Y:S02]  /*1640*/  LOP3.LUT P0, RZ, R26.reuse, 0x1, RZ, 0xc0, !PT ;  /* 0x000000011aff7812 */ /* 0x040fe4000780c0ff */
[----:B------:R-:W-:-:S04]  /*1650*/  LOP3.LUT P2, RZ, R26, 0x2, RZ, 0xc0, !PT ;  /* 0x000000021aff7812 */ /* 0x000fc8000784c0ff */
[----:B------:R-:W-:Y:S02]  /*1660*/  PLOP3.LUT P0, PT, P0, P1, P2, 0xe0, 0x0 ;  /* 0x000000000000781c */ /* 0x000fe40000703c20 */
[----:B------:R-:W-:Y:S02]  /*1670*/  LOP3.LUT P1, RZ, R2, 0x7fffff, RZ, 0xc0, !PT ;  /* 0x007fffff02ff7812 */ /* 0x000fe4000782c0ff */
[----:B------:R-:W-:-:S04]  /*1680*/  SEL R21, RZ, 0x1, !P0 ;  /* 0x00000001ff157807 */ /* 0x000fc80004000000 */
[----:B------:R-:W-:-:S04]  /*1690*/  IADD3 R21, PT, PT, -R21, RZ, RZ ;  /* 0x000000ff15157210 */ /* 0x000fc80007ffe1ff */
[----:B------:R-:W-:Y:S02]  /*16a0*/  ISETP.GE.AND P0, PT, R21, RZ, PT ;  /* 0x000000ff1500720c */ /* 0x000fe40003f06270 */
[----:B------:R-:W-:-:S04]  /*16b0*/  IADD3 R21, PT, PT, R20, -0xfc, RZ ;  /* 0xffffff0414157810 */ /* 0x000fc80007ffe0ff */
[----:B------:R-:W-:-:S07]  /*16c0*/  SHF.R.U32.HI R21, RZ, R21, R24 ;  /* 0x00000015ff157219 */ /* 0x000fce0000011618 */
[----:B------:R-:W-:-:S04]  /*16d0*/  @!P0 IADD3 R21, PT, PT, R21, 0x1, RZ ;  /* 0x0000000115158810 */ /* 0x000fc80007ffe0ff */
[----:B------:R-:W-:-:S04]  /*16e0*/  @!P1 SHF.L.U32 R21, R21, 0x1, RZ ;  /* 0x0000000115159819 */ /* 0x000fc800000006ff */
[----:B------:R-:W-:Y:S01]  /*16f0*/  LOP3.LUT R21, R21, 0x80000000, R2, 0xf8, !PT ;  /* 0x8000000015157812 */ /* 0x000fe200078ef802 */
[----:B------:R-:W-:Y:S06]  /*1700*/  BRA `(.L_x_9) ;  /* 0x0000000000047947 */ /* 0x000fec0003800000 */
.L_x_10:
[----:B------:R0:W1:Y:S02]  /*1710*/  MUFU.RCP R21, R2 ;  /* 0x0000000200157308 */ /* 0x0000640000001000 */
.L_x_9:
[----:B------:R-:W-:Y:S05]  /*1720*/  BSYNC.RECONVERGENT B2 ;  /* 0x0000000000027941 */ /* 0x000fea0003800200 */
.L_x_7:
[----:B------:R-:W-:-:S04]  /*1730*/  MOV R23, 0x0 ;  /* 0x0000000000177802 */ /* 0x000fc80000000f00 */
[----:B01----:R-:W-:Y:S05]  /*1740*/  RET.REL.NODEC R22 `(_Z41flashattn_fused_softmax_tensorcore_kernelPK6__halfS1_S1_Pf) ;  /* 0xffffffe8162c7950 */ /* 0x003fea0003c3ffff */
.L_x_11:
[----:B------:R-:W-:-:S00]  /*1750*/  BRA `(.L_x_11) ;  /* 0xfffffffc00fc7947 */ /* 0x000fc0000383ffff */
[----:B------:R-:W-:-:S00]  /*1760*/  NOP ;  /* 0x0000000000007918 */ /* 0x000fc00000000000 */
        /* <DEDUP_REMOVED lines=9> */
.L_x_12:


//--------------------- .nv.shared._Z41flashattn_fused_softmax_tensorcore_kernelPK6__halfS1_S1_Pf --------------------------
	.section	.nv.shared._Z41flashattn_fused_softmax_tensorcore_kernelPK6__halfS1_S1_Pf,"aw",@nobits
	.sectionflags	@""
	.align	4
.nv.shared._Z41flashattn_fused_softmax_tensorcore_kernelPK6__halfS1_S1_Pf:
	.zero		3584


//--------------------- .nv.shared.reserved.0     --------------------------
	.section	.nv.shared.reserved.0,"aw",@nobits
	.weak		__nv_reservedSMEM_offset_0_alias
	.size		__nv_reservedSMEM_offset_0_alias, 0, 64
	.other		__nv_reservedSMEM_offset_0_alias,@"STO_CUDA_RESERVED_SHARED STV_DEFAULT"
__nv_reservedSMEM_offset_0_alias:
	.zero		0
	.zero		64


//--------------------- .nv.constant0._Z41flashattn_fused_softmax_tensorcore_kernelPK6__halfS1_S1_Pf --------------------------
	.section	.nv.constant0._Z41flashattn_fused_softmax_tensorcore_kernelPK6__halfS1_S1_Pf,"a",@progbits
	.sectionflags	@""
	.align	4
.nv.constant0._Z41flashattn_fused_softmax_tensorcore_kernelPK6__halfS1_S1_Pf:
	.zero		928


//--------------------- SYMBOLS --------------------------

	.type		.nv.reservedSmem.offset0,@object
	.size		.nv.reservedSmem.offset0,0x4
	.type		.nv.reservedSmem.cap,@object
	.size		.nv.reservedSmem.cap,0x4
